	.target	sm_100a

	.elftype	@"ET_EXEC"


//--------------------- .note.nv.tkinfo           --------------------------
	.section	.note.nv.tkinfo,"",@"SHT_NOTE"
	.sectionflags	@"SHF_NOTE_NV_TKINFO"
	.tkinfo
        /*0018*/ 	.word	0x00000002
        /*0030*/ 	.string	""
        /*0030*/ 	.string	"ptxas"
        /*0030*/ 	.string	"Cuda compilation tools, release 13.0, V13.0.88"
        /*0030*/ 	.string	"Build cuda_13.0.r13.0/compiler.36424714_0"
        /*0030*/ 	.string	"-arch sm_100a -m 64 "



//--------------------- .note.nv.cuinfo           --------------------------
	.section	.note.nv.cuinfo,"",@"SHT_NOTE"
	.sectionflags	@"SHF_NOTE_NV_CUINFO"
        /*0018*/ 	.short	0x0002
        /*001a*/ 	.short	0x0064
        /*001c*/ 	.short	0x0082
	.zero		2


//--------------------- .nv.info                  --------------------------
	.section	.nv.info,"",@"SHT_CUDA_INFO"
	.align	4


	//----- nvinfo : EIATTR_REGCOUNT
	.align		4
        /*0000*/ 	.byte	0x04, 0x2f
        /*0002*/ 	.short	(.L_19 - .L_18)
	.align		4
.L_18:
        /*0004*/ 	.word	index@(_ZN7cutlass13device_kernelINS_4gemm6kernel13GemmUniversalIN4cute5tupleIJiiiiEEENS1_10collective13CollectiveMmaINS1_35MainloopSm100TmaUmmaWarpSpecializedILi4ELi2ELi4ENS5_IJNS4_1CILi4EEENSA_ILi1EEESC_EEEEENS5_IJNSA_ILi256EEENSA_ILi128EEESG_EEENS_10bfloat16_tENS5_IJlSC_lEEESI_SJ_NS4_8TiledMMAINS4_8MMA_AtomIJNS4_26SM100_MMA_F16BF16_2x1SM_SSISI_SI_fLi256ELi128ELNS4_4UMMA5MajorE0ELSO_0ELNSN_7ScaleInE0ELSP_0EEEEEENS4_6LayoutINS5_IJSC_SC_SC_EEENS5_IJNSA_ILi0EEESU_SU_EEEEENS5_IJNS4_10UnderscoreESX_SX_EEEEENS4_18SM100_TMA_2SM_LOADENS4_14ComposedLayoutINS4_7SwizzleILi3ELi4ELi3EEENS4_18smem_ptr_flag_bitsILi16EEENSS_INS5_IJNSA_ILi8EEENSA_ILi64EEEEEENS5_IJS17_SC_EEEEEEEvNS4_8identityENS4_28SM100_TMA_2SM_LOAD_MULTICASTES1B_vS1C_EENS_8epilogue10collective18CollectiveEpilogueINS1F_23Sm100TmaWarpSpecializedILi4ELi2ELi32ELb1ELb0EEEJNS5_IJSG_SG_SG_EEENS5_IJNSS_ISG_SC_EENSS_INSA_ILi32EEESC_EEEEESI_SJ_SI_SJ_NS1F_6fusion15FusionCallbacksIS1J_NS1P_17LinearCombinationISI_fSI_fLNS_15FloatRoundStyleE2EEES1K_S1O_JEEENS4_5SM1004TMEM4LOAD26SM100_TMEM_LOAD_32dp32b32xENS4_13SM90_TMA_LOADENS11_INS12_ILi2ELi4ELi3EEES15_NSS_INS5_IJS16_S1M_EEENS5_IJS1M_SC_EEEEEEENS4_39AutoVectorizingCopyWithAssumedAlignmentILi128EEENS4_14SM90_TMA_STOREES24_S26_S26_EEEvvEEEEvNT_6ParamsE)
        /*0008*/ 	.word	0x00000076


	//----- nvinfo : EIATTR_FRAME_SIZE
	.align		4
.L_19:
        /*000c*/ 	.byte	0x04, 0x11
        /*000e*/ 	.short	(.L_21 - .L_20)
	.align		4
.L_20:
        /*0010*/ 	.word	index@($__internal_2_$__cuda_sm10x_tcgen05_guardrail_trap_unallocated_columns_being_dealloced)
        /*0014*/ 	.word	0x00000000


	//----- nvinfo : EIATTR_FRAME_SIZE
	.align		4
.L_21:
        /*0018*/ 	.byte	0x04, 0x11
        /*001a*/ 	.short	(.L_23 - .L_22)
	.align		4
.L_22:
        /*001c*/ 	.word	index@($__internal_1_$__cuda_sm10x_tcgen05_guardrail_trap_phase_invalid_during_alloc)
        /*0020*/ 	.word	0x00000000


	//----- nvinfo : EIATTR_FRAME_SIZE
	.align		4
.L_23:
        /*0024*/ 	.byte	0x04, 0x11
        /*0026*/ 	.short	(.L_25 - .L_24)
	.align		4
.L_24:
        /*0028*/ 	.word	index@($__internal_0_$__cuda_sm10x_tcgen05_guardrail_trap_col_being_dealloced_not_returned_by_alloc)
        /*002c*/ 	.word	0x00000000


	//----- nvinfo : EIATTR_FRAME_SIZE
	.align		4
.L_25:
        /*0030*/ 	.byte	0x04, 0x11
        /*0032*/ 	.short	(.L_27 - .L_26)
	.align		4
.L_26:
        /*0034*/ 	.word	index@(_ZN7cutlass13device_kernelINS_4gemm6kernel13GemmUniversalIN4cute5tupleIJiiiiEEENS1_10collective13CollectiveMmaINS1_35MainloopSm100TmaUmmaWarpSpecializedILi4ELi2ELi4ENS5_IJNS4_1CILi4EEENSA_ILi1EEESC_EEEEENS5_IJNSA_ILi256EEENSA_ILi128EEESG_EEENS_10bfloat16_tENS5_IJlSC_lEEESI_SJ_NS4_8TiledMMAINS4_8MMA_AtomIJNS4_26SM100_MMA_F16BF16_2x1SM_SSISI_SI_fLi256ELi128ELNS4_4UMMA5MajorE0ELSO_0ELNSN_7ScaleInE0ELSP_0EEEEEENS4_6LayoutINS5_IJSC_SC_SC_EEENS5_IJNSA_ILi0EEESU_SU_EEEEENS5_IJNS4_10UnderscoreESX_SX_EEEEENS4_18SM100_TMA_2SM_LOADENS4_14ComposedLayoutINS4_7SwizzleILi3ELi4ELi3EEENS4_18smem_ptr_flag_bitsILi16EEENSS_INS5_IJNSA_ILi8EEENSA_ILi64EEEEEENS5_IJS17_SC_EEEEEEEvNS4_8identityENS4_28SM100_TMA_2SM_LOAD_MULTICASTES1B_vS1C_EENS_8epilogue10collective18CollectiveEpilogueINS1F_23Sm100TmaWarpSpecializedILi4ELi2ELi32ELb1ELb0EEEJNS5_IJSG_SG_SG_EEENS5_IJNSS_ISG_SC_EENSS_INSA_ILi32EEESC_EEEEESI_SJ_SI_SJ_NS1F_6fusion15FusionCallbacksIS1J_NS1P_17LinearCombinationISI_fSI_fLNS_15FloatRoundStyleE2EEES1K_S1O_JEEENS4_5SM1004TMEM4LOAD26SM100_TMEM_LOAD_32dp32b32xENS4_13SM90_TMA_LOADENS11_INS12_ILi2ELi4ELi3EEES15_NSS_INS5_IJS16_S1M_EEENS5_IJS1M_SC_EEEEEEENS4_39AutoVectorizingCopyWithAssumedAlignmentILi128EEENS4_14SM90_TMA_STOREES24_S26_S26_EEEvvEEEEvNT_6ParamsE)
        /*0038*/ 	.word	0x00000000


	//----- nvinfo : EIATTR_MIN_STACK_SIZE
	.align		4
.L_27:
        /*003c*/ 	.byte	0x04, 0x12
        /*003e*/ 	.short	(.L_29 - .L_28)
	.align		4
.L_28:
        /*0040*/ 	.word	index@(_ZN7cutlass13device_kernelINS_4gemm6kernel13GemmUniversalIN4cute5tupleIJiiiiEEENS1_10collective13CollectiveMmaINS1_35MainloopSm100TmaUmmaWarpSpecializedILi4ELi2ELi4ENS5_IJNS4_1CILi4EEENSA_ILi1EEESC_EEEEENS5_IJNSA_ILi256EEENSA_ILi128EEESG_EEENS_10bfloat16_tENS5_IJlSC_lEEESI_SJ_NS4_8TiledMMAINS4_8MMA_AtomIJNS4_26SM100_MMA_F16BF16_2x1SM_SSISI_SI_fLi256ELi128ELNS4_4UMMA5MajorE0ELSO_0ELNSN_7ScaleInE0ELSP_0EEEEEENS4_6LayoutINS5_IJSC_SC_SC_EEENS5_IJNSA_ILi0EEESU_SU_EEEEENS5_IJNS4_10UnderscoreESX_SX_EEEEENS4_18SM100_TMA_2SM_LOADENS4_14ComposedLayoutINS4_7SwizzleILi3ELi4ELi3EEENS4_18smem_ptr_flag_bitsILi16EEENSS_INS5_IJNSA_ILi8EEENSA_ILi64EEEEEENS5_IJS17_SC_EEEEEEEvNS4_8identityENS4_28SM100_TMA_2SM_LOAD_MULTICASTES1B_vS1C_EENS_8epilogue10collective18CollectiveEpilogueINS1F_23Sm100TmaWarpSpecializedILi4ELi2ELi32ELb1ELb0EEEJNS5_IJSG_SG_SG_EEENS5_IJNSS_ISG_SC_EENSS_INSA_ILi32EEESC_EEEEESI_SJ_SI_SJ_NS1F_6fusion15FusionCallbacksIS1J_NS1P_17LinearCombinationISI_fSI_fLNS_15FloatRoundStyleE2EEES1K_S1O_JEEENS4_5SM1004TMEM4LOAD26SM100_TMEM_LOAD_32dp32b32xENS4_13SM90_TMA_LOADENS11_INS12_ILi2ELi4ELi3EEES15_NSS_INS5_IJS16_S1M_EEENS5_IJS1M_SC_EEEEEEENS4_39AutoVectorizingCopyWithAssumedAlignmentILi128EEENS4_14SM90_TMA_STOREES24_S26_S26_EEEvvEEEEvNT_6ParamsE)
        /*0044*/ 	.word	0x00000000
.L_29:


//--------------------- .nv.compat                --------------------------
	.section	.nv.compat,"",@"SHT_CUDA_COMPAT_INFO"
	.align	4
        /*0000*/ 	.byte	0x02, 0x09, 0x01, 0x00, 0x02, 0x02, 0x02, 0x00, 0x02, 0x05, 0x05, 0x00, 0x03, 0x07, 0x01, 0x01
        /*0010*/ 	.byte	0x02, 0x03, 0x01, 0x00, 0x02, 0x06, 0x01, 0x00, 0x04, 0x0b, 0x08, 0x00, 0x09, 0x00, 0x00, 0x00
        /*0020*/ 	.byte	0x00, 0x00, 0x00, 0x00


//--------------------- .nv.info._ZN7cutlass13device_kernelINS_4gemm6kernel13GemmUniversalIN4cute5tupleIJiiiiEEENS1_10collective13CollectiveMmaINS1_35MainloopSm100TmaUmmaWarpSpecializedILi4ELi2ELi4ENS5_IJNS4_1CILi4EEENSA_ILi1EEESC_EEEEENS5_IJNSA_ILi256EEENSA_ILi128EEESG_EEENS_10bfloat16_tENS5_IJlSC_lEEESI_SJ_NS4_8TiledMMAINS4_8MMA_AtomIJNS4_26SM100_MMA_F16BF16_2x1SM_SSISI_SI_fLi256ELi128ELNS4_4UMMA5MajorE0ELSO_0ELNSN_7ScaleInE0ELSP_0EEEEEENS4_6LayoutINS5_IJSC_SC_SC_EEENS5_IJNSA_ILi0EEESU_SU_EEEEENS5_IJNS4_10UnderscoreESX_SX_EEEEENS4_18SM100_TMA_2SM_LOADENS4_14ComposedLayoutINS4_7SwizzleILi3ELi4ELi3EEENS4_18smem_ptr_flag_bitsILi16EEENSS_INS5_IJNSA_ILi8EEENSA_ILi64EEEEEENS5_IJS17_SC_EEEEEEEvNS4_8identityENS4_28SM100_TMA_2SM_LOAD_MULTICASTES1B_vS1C_EENS_8epilogue10collective18CollectiveEpilogueINS1F_23Sm100TmaWarpSpecializedILi4ELi2ELi32ELb1ELb0EEEJNS5_IJSG_SG_SG_EEENS5_IJNSS_ISG_SC_EENSS_INSA_ILi32EEESC_EEEEESI_SJ_SI_SJ_NS1F_6fusion15FusionCallbacksIS1J_NS1P_17LinearCombinationISI_fSI_fLNS_15FloatRoundStyleE2EEES1K_S1O_JEEENS4_5SM1004TMEM4LOAD26SM100_TMEM_LOAD_32dp32b32xENS4_13SM90_TMA_LOADENS11_INS12_ILi2ELi4ELi3EEES15_NSS_INS5_IJS16_S1M_EEENS5_IJS1M_SC_EEEEEEENS4_39AutoVectorizingCopyWithAssumedAlignmentILi128EEENS4_14SM90_TMA_STOREES24_S26_S26_EEEvvEEEEvNT_6ParamsE --------------------------
	.section	.nv.info._ZN7cutlass13device_kernelINS_4gemm6kernel13GemmUniversalIN4cute5tupleIJiiiiEEENS1_10collective13CollectiveMmaINS1_35MainloopSm100TmaUmmaWarpSpecializedILi4ELi2ELi4ENS5_IJNS4_1CILi4EEENSA_ILi1EEESC_EEEEENS5_IJNSA_ILi256EEENSA_ILi128EEESG_EEENS_10bfloat16_tENS5_IJlSC_lEEESI_SJ_NS4_8TiledMMAINS4_8MMA_AtomIJNS4_26SM100_MMA_F16BF16_2x1SM_SSISI_SI_fLi256ELi128ELNS4_4UMMA5MajorE0ELSO_0ELNSN_7ScaleInE0ELSP_0EEEEEENS4_6LayoutINS5_IJSC_SC_SC_EEENS5_IJNSA_ILi0EEESU_SU_EEEEENS5_IJNS4_10UnderscoreESX_SX_EEEEENS4_18SM100_TMA_2SM_LOADENS4_14ComposedLayoutINS4_7SwizzleILi3ELi4ELi3EEENS4_18smem_ptr_flag_bitsILi16EEENSS_INS5_IJNSA_ILi8EEENSA_ILi64EEEEEENS5_IJS17_SC_EEEEEEEvNS4_8identityENS4_28SM100_TMA_2SM_LOAD_MULTICASTES1B_vS1C_EENS_8epilogue10collective18CollectiveEpilogueINS1F_23Sm100TmaWarpSpecializedILi4ELi2ELi32ELb1ELb0EEEJNS5_IJSG_SG_SG_EEENS5_IJNSS_ISG_SC_EENSS_INSA_ILi32EEESC_EEEEESI_SJ_SI_SJ_NS1F_6fusion15FusionCallbacksIS1J_NS1P_17LinearCombinationISI_fSI_fLNS_15FloatRoundStyleE2EEES1K_S1O_JEEENS4_5SM1004TMEM4LOAD26SM100_TMEM_LOAD_32dp32b32xENS4_13SM90_TMA_LOADENS11_INS12_ILi2ELi4ELi3EEES15_NSS_INS5_IJS16_S1M_EEENS5_IJS1M_SC_EEEEEEENS4_39AutoVectorizingCopyWithAssumedAlignmentILi128EEENS4_14SM90_TMA_STOREES24_S26_S26_EEEvvEEEEvNT_6ParamsE,"",@"SHT_CUDA_INFO"
	.sectionflags	@""
	.align	4


	//----- nvinfo : EIATTR_CUDA_API_VERSION
	.align		4
        /*0000*/ 	.byte	0x04, 0x37
        /*0002*/ 	.short	(.L_31 - .L_30)
.L_30:
        /*0004*/ 	.word	0x00000082


	//----- nvinfo : EIATTR_KPARAM_INFO
	.align		4
.L_31:
        /*0008*/ 	.byte	0x04, 0x17
        /*000a*/ 	.short	(.L_33 - .L_32)
.L_32:
        /*000c*/ 	.word	0x00000000
        /*0010*/ 	.short	0x0000
        /*0012*/ 	.short	0x0000
        /*0014*/ 	.byte	0x00, 0xf0, 0x01, 0x20


	//----- nvinfo : EIATTR_AT_ENTRY_FRAGMENTS
	.align		4
.L_33:
        /*0018*/ 	.byte	0x04, 0x4f
        /*001a*/ 	.short	(.L_35 - .L_34)


	//   ....[0]....
.L_34:
        /*001c*/ 	.word	0x00000007


	//----- nvinfo : EIATTR_RESERVED_SMEM_USED
	.align		4
.L_35:
        /*0020*/ 	.byte	0x01, 0x41
	.zero		2


	//----- nvinfo : EIATTR_SPARSE_MMA_MASK
	.align		4
        /*0024*/ 	.byte	0x03, 0x50
        /*0026*/ 	.short	0x0000


	//----- nvinfo : EIATTR_TCGEN05_2CTA_USED
	.align		4
        /*0028*/ 	.byte	0x01, 0x52
	.zero		2


	//----- nvinfo : EIATTR_MAXREG_COUNT
	.align		4
        /*002c*/ 	.byte	0x03, 0x1b
        /*002e*/ 	.short	0x00ff


	//----- nvinfo : EIATTR_NUM_BARRIERS
	.align		4
        /*0030*/ 	.byte	0x02, 0x4c
        /*0032*/ 	.byte	0x07
	.zero		1


	//----- nvinfo : EIATTR_EXTERNS
	.align		4
        /*0034*/ 	.byte	0x04, 0x0f
        /*0036*/ 	.short	(.L_37 - .L_36)


	//   ....[0]....
	.align		4
.L_36:
        /*0038*/ 	.word	index@(__assertfail)


	//----- nvinfo : EIATTR_MERCURY_ISA_VERSION
	.align		4
.L_37:
        /*003c*/ 	.byte	0x03, 0x5f
        /*003e*/ 	.short	0x0101


	//----- nvinfo : EIATTR_INT_WARP_WIDE_INSTR_OFFSETS
	.align		4
        /*0040*/ 	.byte	0x04, 0x31
        /*0042*/ 	.short	(.L_39 - .L_38)


	//   ....[0]....
.L_38:
        /*0044*/ 	.word	0x00000d70


	//   ....[1]....
        /*0048*/ 	.word	0x00000e10


	//   ....[2]....
        /*004c*/ 	.word	0x00004640


	//   ....[3]....
        /*0050*/ 	.word	0x00004660


	//   ....[4]....
        /*0054*/ 	.word	0x00004690


	//   ....[5]....
        /*0058*/ 	.word	0x00005250


	//   ....[6]....
        /*005c*/ 	.word	0x000052b0


	//   ....[7]....
        /*0060*/ 	.word	0x000053a0


	//   ....[8]....
        /*0064*/ 	.word	0x00005420


	//   ....[9]....
        /*0068*/ 	.word	0x00005520


	//   ....[10]....
        /*006c*/ 	.word	0x000055b0


	//   ....[11]....
        /*0070*/ 	.word	0x000056b0


	//   ....[12]....
        /*0074*/ 	.word	0x00005760


	//----- nvinfo : EIATTR_COOP_GROUP_MASK_REGIDS
	.align		4
.L_39:
        /*0078*/ 	.byte	0x04, 0x29
        /*007a*/ 	.short	(.L_41 - .L_40)


	//   ....[0]....
.L_40:
        /*007c*/ 	.word	0xffffffff


	//   ....[1]....
        /*0080*/ 	.word	0xffffffff


	//   ....[2]....
        /*0084*/ 	.word	0xffffffff


	//   ....[3]....
        /*0088*/ 	.word	0xffffffff


	//   ....[4]....
        /*008c*/ 	.word	0xffffffff


	//   ....[5]....
        /*0090*/ 	.word	0xffffffff


	//   ....[6]....
        /*0094*/ 	.word	0xffffffff


	//   ....[7]....
        /*0098*/ 	.word	0xffffffff


	//   ....[8]....
        /*009c*/ 	.word	0xffffffff


	//   ....[9]....
        /*00a0*/ 	.word	0xffffffff


	//   ....[10]....
        /*00a4*/ 	.word	0xffffffff


	//   ....[11]....
        /*00a8*/ 	.word	0xffffffff


	//   ....[12]....
        /*00ac*/ 	.word	0xffffffff


	//   ....[13]....
        /*00b0*/ 	.word	0xffffffff


	//----- nvinfo : EIATTR_COOP_GROUP_INSTR_OFFSETS
	.align		4
.L_41:
        /*00b4*/ 	.byte	0x04, 0x28
        /*00b6*/ 	.short	(.L_43 - .L_42)


	//   ....[0]....
.L_42:
        /*00b8*/ 	.word	0x000000b0


	//   ....[1]....
        /*00bc*/ 	.word	0x00000520


	//   ....[2]....
        /*00c0*/ 	.word	0x000006e0


	//   ....[3]....
        /*00c4*/ 	.word	0x00000870


	//   ....[4]....
        /*00c8*/ 	.word	0x00000960


	//   ....[5]....
        /*00cc*/ 	.word	0x00000ac0


	//   ....[6]....
        /*00d0*/ 	.word	0x00000c50


	//   ....[7]....
        /*00d4*/ 	.word	0x00000e90


	//   ....[8]....
        /*00d8*/ 	.word	0x000023b0


	//   ....[9]....
        /*00dc*/ 	.word	0x00003260


	//   ....[10]....
        /*00e0*/ 	.word	0x00003730


	//   ....[11]....
        /*00e4*/ 	.word	0x00003760


	//   ....[12]....
        /*00e8*/ 	.word	0x00004540


	//   ....[13]....
        /*00ec*/ 	.word	0x00004750


	//----- nvinfo : EIATTR_VRC_CTA_INIT_COUNT
	.align		4
.L_43:
        /*00f0*/ 	.byte	0x02, 0x4a
        /*00f2*/ 	.byte	0x80
	.zero		1


	//----- nvinfo : EIATTR_SYSCALL_OFFSETS
	.align		4
        /*00f4*/ 	.byte	0x04, 0x46
        /*00f6*/ 	.short	(.L_45 - .L_44)


	//   ....[0]....
.L_44:
        /*00f8*/ 	.word	0x000063b0


	//   ....[1]....
        /*00fc*/ 	.word	0x000064a0


	//   ....[2]....
        /*0100*/ 	.word	0x00006c70


	//   ....[3]....
        /*0104*/ 	.word	0x000078f0


	//   ....[4]....
        /*0108*/ 	.word	0x00008550


	//   ....[5]....
        /*010c*/ 	.word	0x000091b0


	//----- nvinfo : EIATTR_MBARRIER_INSTR_OFFSETS
	.align		4
.L_45:
        /*0110*/ 	.byte	0x04, 0x39
        /*0112*/ 	.short	(.L_47 - .L_46)


	//   ....[0]....
.L_46:
        /*0114*/ 	.word	0x00000650
        /*0118*/ 	.word	0x000000ff
        /*011c*/ 	.word	0x00000000
        /*0120*/ 	.short	0x0100
        /*0122*/ 	.byte	0x04
	.zero		1


	//   ....[1]....
        /*0124*/ 	.word	0x00000660
        /*0128*/ 	.word	0x000000ff
        /*012c*/ 	.word	0x00000020
        /*0130*/ 	.short	0x0100
        /*0132*/ 	.byte	0x04
	.zero		1


	//   ....[2]....
        /*0134*/ 	.word	0x00000670
        /*0138*/ 	.word	0x000000ff
        /*013c*/ 	.word	0x00000008
        /*0140*/ 	.short	0x0100
        /*0142*/ 	.byte	0x04
	.zero		1


	//   ....[3]....
        /*0144*/ 	.word	0x00000680
        /*0148*/ 	.word	0x000000ff
        /*014c*/ 	.word	0x00000028
        /*0150*/ 	.short	0x0100
        /*0152*/ 	.byte	0x04
	.zero		1


	//   ....[4]....
        /*0154*/ 	.word	0x00000690
        /*0158*/ 	.word	0x000000ff
        /*015c*/ 	.word	0x00000010
        /*0160*/ 	.short	0x0100
        /*0162*/ 	.byte	0x04
	.zero		1


	//   ....[5]....
        /*0164*/ 	.word	0x000006a0
        /*0168*/ 	.word	0x000000ff
        /*016c*/ 	.word	0x00000030
        /*0170*/ 	.short	0x0100
        /*0172*/ 	.byte	0x04
	.zero		1


	//   ....[6]....
        /*0174*/ 	.word	0x000006b0
        /*0178*/ 	.word	0x000000ff
        /*017c*/ 	.word	0x00000018
        /*0180*/ 	.short	0x0100
        /*0182*/ 	.byte	0x04
	.zero		1


	//   ....[7]....
        /*0184*/ 	.word	0x000006c0
        /*0188*/ 	.word	0x000000ff
        /*018c*/ 	.word	0x00000038
        /*0190*/ 	.short	0x0100
        /*0192*/ 	.byte	0x04
	.zero		1


	//   ....[8]....
        /*0194*/ 	.word	0x000007e0
        /*0198*/ 	.word	0x000000ff
        /*019c*/ 	.word	0x00000040
        /*01a0*/ 	.short	0x0100
        /*01a2*/ 	.byte	0x04
	.zero		1


	//   ....[9]....
        /*01a4*/ 	.word	0x000007f0
        /*01a8*/ 	.word	0x000000ff
        /*01ac*/ 	.word	0x00000060
        /*01b0*/ 	.short	0x0100
        /*01b2*/ 	.byte	0x04
	.zero		1


	//   ....[10]....
        /*01b4*/ 	.word	0x00000800
        /*01b8*/ 	.word	0x000000ff
        /*01bc*/ 	.word	0x00000048
        /*01c0*/ 	.short	0x0100
        /*01c2*/ 	.byte	0x04
	.zero		1


	//   ....[11]....
        /*01c4*/ 	.word	0x00000810
        /*01c8*/ 	.word	0x000000ff
        /*01cc*/ 	.word	0x00000068
        /*01d0*/ 	.short	0x0100
        /*01d2*/ 	.byte	0x04
	.zero		1


	//   ....[12]....
        /*01d4*/ 	.word	0x00000820
        /*01d8*/ 	.word	0x000000ff
        /*01dc*/ 	.word	0x00000050
        /*01e0*/ 	.short	0x0100
        /*01e2*/ 	.byte	0x04
	.zero		1


	//   ....[13]....
        /*01e4*/ 	.word	0x00000830
        /*01e8*/ 	.word	0x000000ff
        /*01ec*/ 	.word	0x00000070
        /*01f0*/ 	.short	0x0100
        /*01f2*/ 	.byte	0x04
	.zero		1


	//   ....[14]....
        /*01f4*/ 	.word	0x00000840
        /*01f8*/ 	.word	0x000000ff
        /*01fc*/ 	.word	0x00000058
        /*0200*/ 	.short	0x0100
        /*0202*/ 	.byte	0x04
	.zero		1


	//   ....[15]....
        /*0204*/ 	.word	0x00000850
        /*0208*/ 	.word	0x000000ff
        /*020c*/ 	.word	0x00000078
        /*0210*/ 	.short	0x0100
        /*0212*/ 	.byte	0x04
	.zero		1


	//   ....[16]....
        /*0214*/ 	.word	0x00000930
        /*0218*/ 	.word	0x000000ff
        /*021c*/ 	.word	0x00000080
        /*0220*/ 	.short	0x0100
        /*0222*/ 	.byte	0x06
	.zero		1


	//   ....[17]....
        /*0224*/ 	.word	0x00000940
        /*0228*/ 	.word	0x000000ff
        /*022c*/ 	.word	0x00000088
        /*0230*/ 	.short	0x0100
        /*0232*/ 	.byte	0x06
	.zero		1


	//   ....[18]....
        /*0234*/ 	.word	0x00000a70
        /*0238*/ 	.word	0x000000ff
        /*023c*/ 	.word	0x00000090
        /*0240*/ 	.short	0x0100
        /*0242*/ 	.byte	0x06
	.zero		1


	//   ....[19]....
        /*0244*/ 	.word	0x00000a80
        /*0248*/ 	.word	0x000000ff
        /*024c*/ 	.word	0x000000a0
        /*0250*/ 	.short	0x0100
        /*0252*/ 	.byte	0x06
	.zero		1


	//   ....[20]....
        /*0254*/ 	.word	0x00000a90
        /*0258*/ 	.word	0x000000ff
        /*025c*/ 	.word	0x00000098
        /*0260*/ 	.short	0x0100
        /*0262*/ 	.byte	0x06
	.zero		1


	//   ....[21]....
        /*0264*/ 	.word	0x00000aa0
        /*0268*/ 	.word	0x000000ff
        /*026c*/ 	.word	0x000000a8
        /*0270*/ 	.short	0x0100
        /*0272*/ 	.byte	0x06
	.zero		1


	//   ....[22]....
        /*0274*/ 	.word	0x00000bc0
        /*0278*/ 	.word	0x000000ff
        /*027c*/ 	.word	0x000000b0
        /*0280*/ 	.short	0x0100
        /*0282*/ 	.byte	0x04
	.zero		1


	//   ....[23]....
        /*0284*/ 	.word	0x00000bd0
        /*0288*/ 	.word	0x000000ff
        /*028c*/ 	.word	0x000000d0
        /*0290*/ 	.short	0x0100
        /*0292*/ 	.byte	0x04
	.zero		1


	//   ....[24]....
        /*0294*/ 	.word	0x00000be0
        /*0298*/ 	.word	0x000000ff
        /*029c*/ 	.word	0x000000b8
        /*02a0*/ 	.short	0x0100
        /*02a2*/ 	.byte	0x04
	.zero		1


	//   ....[25]....
        /*02a4*/ 	.word	0x00000bf0
        /*02a8*/ 	.word	0x000000ff
        /*02ac*/ 	.word	0x000000d8
        /*02b0*/ 	.short	0x0100
        /*02b2*/ 	.byte	0x04
	.zero		1


	//   ....[26]....
        /*02b4*/ 	.word	0x00000c00
        /*02b8*/ 	.word	0x000000ff
        /*02bc*/ 	.word	0x000000c0
        /*02c0*/ 	.short	0x0100
        /*02c2*/ 	.byte	0x04
	.zero		1


	//   ....[27]....
        /*02c4*/ 	.word	0x00000c10
        /*02c8*/ 	.word	0x000000ff
        /*02cc*/ 	.word	0x000000e0
        /*02d0*/ 	.short	0x0100
        /*02d2*/ 	.byte	0x04
	.zero		1


	//   ....[28]....
        /*02d4*/ 	.word	0x00000c20
        /*02d8*/ 	.word	0x000000ff
        /*02dc*/ 	.word	0x000000c8
        /*02e0*/ 	.short	0x0100
        /*02e2*/ 	.byte	0x04
	.zero		1


	//   ....[29]....
        /*02e4*/ 	.word	0x00000c30
        /*02e8*/ 	.word	0x000000ff
        /*02ec*/ 	.word	0x000000e8
        /*02f0*/ 	.short	0x0100
        /*02f2*/ 	.byte	0x04
	.zero		1


	//   ....[30]....
        /*02f4*/ 	.word	0x00000d20
        /*02f8*/ 	.word	0x000000ff
        /*02fc*/ 	.word	0x000000f0
        /*0300*/ 	.short	0x0100
        /*0302*/ 	.byte	0x04
	.zero		1


	//   ....[31]....
        /*0304*/ 	.word	0x00000d30
        /*0308*/ 	.word	0x000000ff
        /*030c*/ 	.word	0x00000100
        /*0310*/ 	.short	0x0100
        /*0312*/ 	.byte	0x04
	.zero		1


	//   ....[32]....
        /*0314*/ 	.word	0x00000d40
        /*0318*/ 	.word	0x000000ff
        /*031c*/ 	.word	0x000000f8
        /*0320*/ 	.short	0x0100
        /*0322*/ 	.byte	0x04
	.zero		1


	//   ....[33]....
        /*0324*/ 	.word	0x00000d50
        /*0328*/ 	.word	0x000000ff
        /*032c*/ 	.word	0x00000108
        /*0330*/ 	.short	0x0100
        /*0332*/ 	.byte	0x04
	.zero		1


	//   ....[34]....
        /*0334*/ 	.word	0x00000e50
        /*0338*/ 	.word	0x000000ff
        /*033c*/ 	.word	0x00000110
        /*0340*/ 	.short	0x0100
        /*0342*/ 	.byte	0x06
	.zero		1


	//   ....[35]....
        /*0344*/ 	.word	0x00001a00
        /*0348*/ 	.word	0x00000003
        /*034c*/ 	.word	0x00000100
        /*0350*/ 	.short	0x010a
        /*0352*/ 	.byte	0xff
	.zero		1


	//   ....[36]....
        /*0354*/ 	.word	0x00001a30
        /*0358*/ 	.word	0x00000003
        /*035c*/ 	.word	0x000000f0
        /*0360*/ 	.short	0x0101
        /*0362*/ 	.byte	0xff
	.zero		1


	//   ....[37]....
        /*0364*/ 	.word	0x00001af0
        /*0368*/ 	.word	0x000000ff
        /*036c*/ 	.word	0x00000020
        /*0370*/ 	.short	0x010a
        /*0372*/ 	.byte	0x04
	.zero		1


	//   ....[38]....
        /*0374*/ 	.word	0x00001bc0
        /*0378*/ 	.word	0x000000ff
        /*037c*/ 	.word	0x00000020
        /*0380*/ 	.short	0x010a
        /*0382*/ 	.byte	0x21
	.zero		1


	//   ....[39]....
        /*0384*/ 	.word	0x00001d70
        /*0388*/ 	.word	0x000000ff
        /*038c*/ 	.word	0x00000020
        /*0390*/ 	.short	0x010a
        /*0392*/ 	.byte	0x05
	.zero		1


	//   ....[40]....
        /*0394*/ 	.word	0x00001f50
        /*0398*/ 	.word	0x000000ff
        /*039c*/ 	.word	0x00000088
        /*03a0*/ 	.short	0x0101
        /*03a2*/ 	.byte	0x0e
	.zero		1


	//   ....[41]....
        /*03a4*/ 	.word	0x00001f70
        /*03a8*/ 	.word	0x000000ff
        /*03ac*/ 	.word	0x00000020
        /*03b0*/ 	.short	0x010a
        /*03b2*/ 	.byte	0x04
	.zero		1


	//   ....[42]....
        /*03b4*/ 	.word	0x00001ff0
        /*03b8*/ 	.word	0x000000ff
        /*03bc*/ 	.word	0x00000020
        /*03c0*/ 	.short	0x010a
        /*03c2*/ 	.byte	0x07
	.zero		1


	//   ....[43]....
        /*03c4*/ 	.word	0x00002130
        /*03c8*/ 	.word	0x000000ff
        /*03cc*/ 	.word	0x00000020
        /*03d0*/ 	.short	0x010a
        /*03d2*/ 	.byte	0x04
	.zero		1


	//   ....[44]....
        /*03d4*/ 	.word	0x000023e0
        /*03d8*/ 	.word	0x00000003
        /*03dc*/ 	.word	0x00000090
        /*03e0*/ 	.short	0x010a
        /*03e2*/ 	.byte	0xff
	.zero		1


	//   ....[45]....
        /*03e4*/ 	.word	0x00002530
        /*03e8*/ 	.word	0x00000000
        /*03ec*/ 	.word	0x00000000
        /*03f0*/ 	.short	0x0101
        /*03f2*/ 	.byte	0xff
	.zero		1


	//   ....[46]....
        /*03f4*/ 	.word	0x00002ae0
        /*03f8*/ 	.word	0x000000ff
        /*03fc*/ 	.word	0x00000000
        /*0400*/ 	.short	0x010a
        /*0402*/ 	.byte	0x04
	.zero		1


	//   ....[47]....
        /*0404*/ 	.word	0x00002b70
        /*0408*/ 	.word	0x000000ff
        /*040c*/ 	.word	0x00000000
        /*0410*/ 	.short	0x010a
        /*0412*/ 	.byte	0x05
	.zero		1


	//   ....[48]....
        /*0414*/ 	.word	0x00002c00
        /*0418*/ 	.word	0x000000ff
        /*041c*/ 	.word	0x00000000
        /*0420*/ 	.short	0x010a
        /*0422*/ 	.byte	0x05
	.zero		1


	//   ....[49]....
        /*0424*/ 	.word	0x00002ca0
        /*0428*/ 	.word	0x00000000
        /*042c*/ 	.word	0x00000000
        /*0430*/ 	.short	0x010a
        /*0432*/ 	.byte	0xff
	.zero		1


	//   ....[50]....
        /*0434*/ 	.word	0x00002dc0
        /*0438*/ 	.word	0x00000002
        /*043c*/ 	.word	0x000000f0
        /*0440*/ 	.short	0x010a
        /*0442*/ 	.byte	0xff
	.zero		1


	//   ....[51]....
        /*0444*/ 	.word	0x00002e20
        /*0448*/ 	.word	0x00000004
        /*044c*/ 	.word	0x00000000
        /*0450*/ 	.short	0x0101
        /*0452*/ 	.byte	0xff
	.zero		1


	//   ....[52]....
        /*0454*/ 	.word	0x00002e40
        /*0458*/ 	.word	0x000000ff
        /*045c*/ 	.word	0x000000a0
        /*0460*/ 	.short	0x010a
        /*0462*/ 	.byte	0x04
	.zero		1


	//   ....[53]....
        /*0464*/ 	.word	0x00002f60
        /*0468*/ 	.word	0x00000002
        /*046c*/ 	.word	0x00000090
        /*0470*/ 	.short	0x010a
        /*0472*/ 	.byte	0xff
	.zero		1


	//   ....[54]....
        /*0474*/ 	.word	0x00003070
        /*0478*/ 	.word	0x00000002
        /*047c*/ 	.word	0x00000000
        /*0480*/ 	.short	0x0101
        /*0482*/ 	.byte	0xff
	.zero		1


	//   ....[55]....
        /*0484*/ 	.word	0x00003100
        /*0488*/ 	.word	0x000000ff
        /*048c*/ 	.word	0x000000a0
        /*0490*/ 	.short	0x0106
        /*0492*/ 	.byte	0x04
	.zero		1


	//   ....[56]....
        /*0494*/ 	.word	0x00003120
        /*0498*/ 	.word	0x000000ff
        /*049c*/ 	.word	0x000000a0
        /*04a0*/ 	.short	0x010a
        /*04a2*/ 	.byte	0x04
	.zero		1


	//   ....[57]....
        /*04a4*/ 	.word	0x000031b0
        /*04a8*/ 	.word	0x000000ff
        /*04ac*/ 	.word	0x000000a0
        /*04b0*/ 	.short	0x0106
        /*04b2*/ 	.byte	0x07
	.zero		1


	//   ....[58]....
        /*04b4*/ 	.word	0x000031f0
        /*04b8*/ 	.word	0x00000000
        /*04bc*/ 	.word	0x000000a0
        /*04c0*/ 	.short	0x010a
        /*04c2*/ 	.byte	0xff
	.zero		1


	//   ....[59]....
        /*04c4*/ 	.word	0x00003430
        /*04c8*/ 	.word	0x000000ff
        /*04cc*/ 	.word	0x00000008
        /*04d0*/ 	.short	0x010a
        /*04d2*/ 	.byte	0x05
	.zero		1


	//   ....[60]....
        /*04d4*/ 	.word	0x00003450
        /*04d8*/ 	.word	0x000000ff
        /*04dc*/ 	.word	0x00000008
        /*04e0*/ 	.short	0x010a
        /*04e2*/ 	.byte	0x05
	.zero		1


	//   ....[61]....
        /*04e4*/ 	.word	0x000035e0
        /*04e8*/ 	.word	0x000000ff
        /*04ec*/ 	.word	0x00000008
        /*04f0*/ 	.short	0x010a
        /*04f2*/ 	.byte	0x05
	.zero		1


	//   ....[62]....
        /*04f4*/ 	.word	0x00003600
        /*04f8*/ 	.word	0x000000ff
        /*04fc*/ 	.word	0x00000008
        /*0500*/ 	.short	0x010a
        /*0502*/ 	.byte	0x05
	.zero		1


	//   ....[63]....
        /*0504*/ 	.word	0x000036c0
        /*0508*/ 	.word	0x000000ff
        /*050c*/ 	.word	0x00000000
        /*0510*/ 	.short	0x0101
        /*0512*/ 	.byte	0x04
	.zero		1


	//   ....[64]....
        /*0514*/ 	.word	0x00003a80
        /*0518*/ 	.word	0x00000000
        /*051c*/ 	.word	0x00000090
        /*0520*/ 	.short	0x010a
        /*0522*/ 	.byte	0xff
	.zero		1


	//   ....[65]....
        /*0524*/ 	.word	0x00003b40
        /*0528*/ 	.word	0x00000000
        /*052c*/ 	.word	0x00000000
        /*0530*/ 	.short	0x0101
        /*0532*/ 	.byte	0xff
	.zero		1


	//   ....[66]....
        /*0534*/ 	.word	0x00003c00
        /*0538*/ 	.word	0x000000ff
        /*053c*/ 	.word	0x00000000
        /*0540*/ 	.short	0x010a
        /*0542*/ 	.byte	0x04
	.zero		1


	//   ....[67]....
        /*0544*/ 	.word	0x00003c10
        /*0548*/ 	.word	0x000000ff
        /*054c*/ 	.word	0x000000d0
        /*0550*/ 	.short	0x010a
        /*0552*/ 	.byte	0x2e
	.zero		1


	//   ....[68]....
        /*0554*/ 	.word	0x00003cc0
        /*0558*/ 	.word	0x000000ff
        /*055c*/ 	.word	0x00000000
        /*0560*/ 	.short	0x010a
        /*0562*/ 	.byte	0x07
	.zero		1


	//   ....[69]....
        /*0564*/ 	.word	0x00003df0
        /*0568*/ 	.word	0x000000ff
        /*056c*/ 	.word	0x00000000
        /*0570*/ 	.short	0x010a
        /*0572*/ 	.byte	0x04
	.zero		1


	//   ....[70]....
        /*0574*/ 	.word	0x00004230
        /*0578*/ 	.word	0x000000ff
        /*057c*/ 	.word	0x00000000
        /*0580*/ 	.short	0x010a
        /*0582*/ 	.byte	0x04
	.zero		1


	//   ....[71]....
        /*0584*/ 	.word	0x000042c0
        /*0588*/ 	.word	0x000000ff
        /*058c*/ 	.word	0x00000000
        /*0590*/ 	.short	0x010a
        /*0592*/ 	.byte	0x05
	.zero		1


	//   ....[72]....
        /*0594*/ 	.word	0x00004350
        /*0598*/ 	.word	0x000000ff
        /*059c*/ 	.word	0x00000000
        /*05a0*/ 	.short	0x010a
        /*05a2*/ 	.byte	0x05
	.zero		1


	//   ....[73]....
        /*05a4*/ 	.word	0x000043f0
        /*05a8*/ 	.word	0x00000000
        /*05ac*/ 	.word	0x00000000
        /*05b0*/ 	.short	0x010a
        /*05b2*/ 	.byte	0xff
	.zero		1


	//   ....[74]....
        /*05b4*/ 	.word	0x00004430
        /*05b8*/ 	.word	0x00000000
        /*05bc*/ 	.word	0x00000000
        /*05c0*/ 	.short	0x010a
        /*05c2*/ 	.byte	0xff
	.zero		1


	//   ....[75]....
        /*05c4*/ 	.word	0x000044a0
        /*05c8*/ 	.word	0x000000ff
        /*05cc*/ 	.word	0x00000000
        /*05d0*/ 	.short	0x0101
        /*05d2*/ 	.byte	0x04
	.zero		1


	//   ....[76]....
        /*05d4*/ 	.word	0x000044e0
        /*05d8*/ 	.word	0x000000ff
        /*05dc*/ 	.word	0x00000110
        /*05e0*/ 	.short	0x010a
        /*05e2*/ 	.byte	0x29
	.zero		1


	//   ....[77]....
        /*05e4*/ 	.word	0x00004530
        /*05e8*/ 	.word	0x000000ff
        /*05ec*/ 	.word	0x00000000
        /*05f0*/ 	.short	0x0101
        /*05f2*/ 	.byte	0x04
	.zero		1


	//   ....[78]....
        /*05f4*/ 	.word	0x00004a10
        /*05f8*/ 	.word	0x00000008
        /*05fc*/ 	.word	0x00000090
        /*0600*/ 	.short	0x010a
        /*0602*/ 	.byte	0xff
	.zero		1


	//   ....[79]....
        /*0604*/ 	.word	0x00004b80
        /*0608*/ 	.word	0x00000000
        /*060c*/ 	.word	0x00000000
        /*0610*/ 	.short	0x0101
        /*0612*/ 	.byte	0xff
	.zero		1


	//   ....[80]....
        /*0614*/ 	.word	0x00005060
        /*0618*/ 	.word	0x000000ff
        /*061c*/ 	.word	0x00000088
        /*0620*/ 	.short	0x010a
        /*0622*/ 	.byte	0x15
	.zero		1


	//   ....[81]....
        /*0624*/ 	.word	0x000051f0
        /*0628*/ 	.word	0x000000ff
        /*062c*/ 	.word	0x00000060
        /*0630*/ 	.short	0x010a
        /*0632*/ 	.byte	0x15
	.zero		1


	//   ....[82]....
        /*0634*/ 	.word	0x00005340
        /*0638*/ 	.word	0x000000ff
        /*063c*/ 	.word	0x00000040
        /*0640*/ 	.short	0x010b
        /*0642*/ 	.byte	0x15
	.zero		1


	//   ....[83]....
        /*0644*/ 	.word	0x00005360
        /*0648*/ 	.word	0x000000ff
        /*064c*/ 	.word	0x00000000
        /*0650*/ 	.short	0x0101
        /*0652*/ 	.byte	0x04
	.zero		1


	//   ....[84]....
        /*0654*/ 	.word	0x00005370
        /*0658*/ 	.word	0x000000ff
        /*065c*/ 	.word	0x00000068
        /*0660*/ 	.short	0x010a
        /*0662*/ 	.byte	0x15
	.zero		1


	//   ....[85]....
        /*0664*/ 	.word	0x000054c0
        /*0668*/ 	.word	0x000000ff
        /*066c*/ 	.word	0x00000048
        /*0670*/ 	.short	0x010b
        /*0672*/ 	.byte	0x15
	.zero		1


	//   ....[86]....
        /*0674*/ 	.word	0x000054e0
        /*0678*/ 	.word	0x000000ff
        /*067c*/ 	.word	0x00000000
        /*0680*/ 	.short	0x0101
        /*0682*/ 	.byte	0x04
	.zero		1


	//   ....[87]....
        /*0684*/ 	.word	0x000054f0
        /*0688*/ 	.word	0x000000ff
        /*068c*/ 	.word	0x00000070
        /*0690*/ 	.short	0x010a
        /*0692*/ 	.byte	0x15
	.zero		1


	//   ....[88]....
        /*0694*/ 	.word	0x00005650
        /*0698*/ 	.word	0x000000ff
        /*069c*/ 	.word	0x00000050
        /*06a0*/ 	.short	0x010b
        /*06a2*/ 	.byte	0x15
	.zero		1


	//   ....[89]....
        /*06a4*/ 	.word	0x00005670
        /*06a8*/ 	.word	0x000000ff
        /*06ac*/ 	.word	0x00000000
        /*06b0*/ 	.short	0x0101
        /*06b2*/ 	.byte	0x04
	.zero		1


	//   ....[90]....
        /*06b4*/ 	.word	0x00005680
        /*06b8*/ 	.word	0x000000ff
        /*06bc*/ 	.word	0x00000078
        /*06c0*/ 	.short	0x010a
        /*06c2*/ 	.byte	0x15
	.zero		1


	//   ....[91]....
        /*06c4*/ 	.word	0x00005870
        /*06c8*/ 	.word	0x000000ff
        /*06cc*/ 	.word	0x00000058
        /*06d0*/ 	.short	0x010b
        /*06d2*/ 	.byte	0x15
	.zero		1


	//   ....[92]....
        /*06d4*/ 	.word	0x00005880
        /*06d8*/ 	.word	0x000000ff
        /*06dc*/ 	.word	0x00000000
        /*06e0*/ 	.short	0x0101
        /*06e2*/ 	.byte	0x27
	.zero		1


	//   ....[93]....
        /*06e4*/ 	.word	0x000058b0
        /*06e8*/ 	.word	0x000000ff
        /*06ec*/ 	.word	0x00000060
        /*06f0*/ 	.short	0x010a
        /*06f2*/ 	.byte	0x15
	.zero		1


	//   ....[94]....
        /*06f4*/ 	.word	0x000058d0
        /*06f8*/ 	.word	0x000000ff
        /*06fc*/ 	.word	0x00000068
        /*0700*/ 	.short	0x010a
        /*0702*/ 	.byte	0x15
	.zero		1


	//   ....[95]....
        /*0704*/ 	.word	0x000058f0
        /*0708*/ 	.word	0x000000ff
        /*070c*/ 	.word	0x00000070
        /*0710*/ 	.short	0x010a
        /*0712*/ 	.byte	0x15
	.zero		1


	//   ....[96]....
        /*0714*/ 	.word	0x00005930
        /*0718*/ 	.word	0x00000000
        /*071c*/ 	.word	0x00000078
        /*0720*/ 	.short	0x010a
        /*0722*/ 	.byte	0xff
	.zero		1


	//   ....[97]....
        /*0724*/ 	.word	0x00005c40
        /*0728*/ 	.word	0x00000003
        /*072c*/ 	.word	0x00000090
        /*0730*/ 	.short	0x010a
        /*0732*/ 	.byte	0xff
	.zero		1


	//   ....[98]....
        /*0734*/ 	.word	0x00005dc0
        /*0738*/ 	.word	0x00000000
        /*073c*/ 	.word	0x00000000
        /*0740*/ 	.short	0x0101
        /*0742*/ 	.byte	0xff
	.zero		1


	//   ....[99]....
        /*0744*/ 	.word	0x00006930
        /*0748*/ 	.word	0x000000ff
        /*074c*/ 	.word	0x00000040
        /*0750*/ 	.short	0x010a
        /*0752*/ 	.byte	0x2c
	.zero		1


	//   ....[100]....
        /*0754*/ 	.word	0x00006970
        /*0758*/ 	.word	0x00000063
        /*075c*/ 	.word	0x000000b0
        /*0760*/ 	.short	0x010a
        /*0762*/ 	.byte	0xff
	.zero		1


	//   ....[101]....
        /*0764*/ 	.word	0x00006a60
        /*0768*/ 	.word	0x000000ff
        /*076c*/ 	.word	0x00000040
        /*0770*/ 	.short	0x010a
        /*0772*/ 	.byte	0x2c
	.zero		1


	//   ....[102]....
        /*0774*/ 	.word	0x00006b50
        /*0778*/ 	.word	0x00000063
        /*077c*/ 	.word	0x000000b0
        /*0780*/ 	.short	0x010a
        /*0782*/ 	.byte	0xff
	.zero		1


	//   ....[103]....
        /*0784*/ 	.word	0x00007620
        /*0788*/ 	.word	0x00000000
        /*078c*/ 	.word	0x00000000
        /*0790*/ 	.short	0x0101
        /*0792*/ 	.byte	0xff
	.zero		1


	//   ....[104]....
        /*0794*/ 	.word	0x00007630
        /*0798*/ 	.word	0x00000003
        /*079c*/ 	.word	0x00000040
        /*07a0*/ 	.short	0x010a
        /*07a2*/ 	.byte	0xff
	.zero		1


	//   ....[105]....
        /*07a4*/ 	.word	0x00007710
        /*07a8*/ 	.word	0x00000003
        /*07ac*/ 	.word	0x00000040
        /*07b0*/ 	.short	0x010a
        /*07b2*/ 	.byte	0xff
	.zero		1


	//   ....[106]....
        /*07b4*/ 	.word	0x00008280
        /*07b8*/ 	.word	0x0000003d
        /*07bc*/ 	.word	0x00000000
        /*07c0*/ 	.short	0x0101
        /*07c2*/ 	.byte	0xff
	.zero		1


	//   ....[107]....
        /*07c4*/ 	.word	0x000082a0
        /*07c8*/ 	.word	0x0000003e
        /*07cc*/ 	.word	0x00000040
        /*07d0*/ 	.short	0x010a
        /*07d2*/ 	.byte	0xff
	.zero		1


	//   ....[108]....
        /*07d4*/ 	.word	0x00008370
        /*07d8*/ 	.word	0x0000003e
        /*07dc*/ 	.word	0x00000040
        /*07e0*/ 	.short	0x010a
        /*07e2*/ 	.byte	0xff
	.zero		1


	//   ....[109]....
        /*07e4*/ 	.word	0x00008ee0
        /*07e8*/ 	.word	0x0000003d
        /*07ec*/ 	.word	0x00000000
        /*07f0*/ 	.short	0x0101
        /*07f2*/ 	.byte	0xff
	.zero		1


	//   ....[110]....
        /*07f4*/ 	.word	0x00008f00
        /*07f8*/ 	.word	0x0000003e
        /*07fc*/ 	.word	0x00000040
        /*0800*/ 	.short	0x010a
        /*0802*/ 	.byte	0xff
	.zero		1


	//   ....[111]....
        /*0804*/ 	.word	0x00008fd0
        /*0808*/ 	.word	0x0000003e
        /*080c*/ 	.word	0x00000040
        /*0810*/ 	.short	0x010a
        /*0812*/ 	.byte	0xff
	.zero		1


	//   ....[112]....
        /*0814*/ 	.word	0x000093c0
        /*0818*/ 	.word	0x00000063
        /*081c*/ 	.word	0x00000000
        /*0820*/ 	.short	0x0101
        /*0822*/ 	.byte	0xff
	.zero		1


	//   ....[113]....
        /*0824*/ 	.word	0x00009b90
        /*0828*/ 	.word	0x00000002
        /*082c*/ 	.word	0x00000000
        /*0830*/ 	.short	0x0101
        /*0832*/ 	.byte	0xff
	.zero		1


	//   ....[114]....
        /*0834*/ 	.word	0x00009e20
        /*0838*/ 	.word	0x000000ff
        /*083c*/ 	.word	0x00000000
        /*0840*/ 	.short	0x0101
        /*0842*/ 	.byte	0x04
	.zero		1


	//   ....[115]....
        /*0844*/ 	.word	0x00009e40
        /*0848*/ 	.word	0x00000003
        /*084c*/ 	.word	0x00000100
        /*0850*/ 	.short	0x010a
        /*0852*/ 	.byte	0xff
	.zero		1


	//   ....[116]....
        /*0854*/ 	.word	0x00009ea0
        /*0858*/ 	.word	0x00000000
        /*085c*/ 	.word	0x00000020
        /*0860*/ 	.short	0x010a
        /*0862*/ 	.byte	0xff
	.zero		1


	//   ....[117]....
        /*0864*/ 	.word	0x00009f00
        /*0868*/ 	.word	0x00000000
        /*086c*/ 	.word	0x00000020
        /*0870*/ 	.short	0x010a
        /*0872*/ 	.byte	0xff
	.zero		1


	//   ....[118]....
        /*0874*/ 	.word	0x00009f50
        /*0878*/ 	.word	0x00000003
        /*087c*/ 	.word	0x00000090
        /*0880*/ 	.short	0x010a
        /*0882*/ 	.byte	0xff
	.zero		1


	//   ....[119]....
        /*0884*/ 	.word	0x00009fb0
        /*0888*/ 	.word	0x00000000
        /*088c*/ 	.word	0x00000000
        /*0890*/ 	.short	0x010a
        /*0892*/ 	.byte	0xff
	.zero		1


	//   ....[120]....
        /*0894*/ 	.word	0x0000a010
        /*0898*/ 	.word	0x00000000
        /*089c*/ 	.word	0x00000000
        /*08a0*/ 	.short	0x010a
        /*08a2*/ 	.byte	0xff
	.zero		1


	//   ....[121]....
        /*08a4*/ 	.word	0x0000a070
        /*08a8*/ 	.word	0x00000000
        /*08ac*/ 	.word	0x00000000
        /*08b0*/ 	.short	0x010a
        /*08b2*/ 	.byte	0xff
	.zero		1


	//   ....[122]....
        /*08b4*/ 	.word	0x0000a0c0
        /*08b8*/ 	.word	0x00000002
        /*08bc*/ 	.word	0x000000f0
        /*08c0*/ 	.short	0x010a
        /*08c2*/ 	.byte	0xff
	.zero		1


	//   ....[123]....
        /*08c4*/ 	.word	0x0000a120
        /*08c8*/ 	.word	0x00000002
        /*08cc*/ 	.word	0x000000a0
        /*08d0*/ 	.short	0x010a
        /*08d2*/ 	.byte	0xff
	.zero		1


	//   ....[124]....
        /*08d4*/ 	.word	0x0000a170
        /*08d8*/ 	.word	0x00000002
        /*08dc*/ 	.word	0x00000090
        /*08e0*/ 	.short	0x010a
        /*08e2*/ 	.byte	0xff
	.zero		1


	//   ....[125]....
        /*08e4*/ 	.word	0x0000a1d0
        /*08e8*/ 	.word	0x00000000
        /*08ec*/ 	.word	0x000000a0
        /*08f0*/ 	.short	0x010a
        /*08f2*/ 	.byte	0xff
	.zero		1


	//   ....[126]....
        /*08f4*/ 	.word	0x0000a230
        /*08f8*/ 	.word	0x00000000
        /*08fc*/ 	.word	0x00000008
        /*0900*/ 	.short	0x010a
        /*0902*/ 	.byte	0xff
	.zero		1


	//   ....[127]....
        /*0904*/ 	.word	0x0000a320
        /*0908*/ 	.word	0x00000000
        /*090c*/ 	.word	0x00000008
        /*0910*/ 	.short	0x010a
        /*0912*/ 	.byte	0xff
	.zero		1


	//   ....[128]....
        /*0914*/ 	.word	0x0000a370
        /*0918*/ 	.word	0x00000000
        /*091c*/ 	.word	0x00000090
        /*0920*/ 	.short	0x010a
        /*0922*/ 	.byte	0xff
	.zero		1


	//   ....[129]....
        /*0924*/ 	.word	0x0000a3d0
        /*0928*/ 	.word	0x00000000
        /*092c*/ 	.word	0x000000d0
        /*0930*/ 	.short	0x010a
        /*0932*/ 	.byte	0xff
	.zero		1


	//   ....[130]....
        /*0934*/ 	.word	0x0000a430
        /*0938*/ 	.word	0x00000000
        /*093c*/ 	.word	0x00000000
        /*0940*/ 	.short	0x010a
        /*0942*/ 	.byte	0xff
	.zero		1


	//   ....[131]....
        /*0944*/ 	.word	0x0000a490
        /*0948*/ 	.word	0x00000000
        /*094c*/ 	.word	0x00000000
        /*0950*/ 	.short	0x010a
        /*0952*/ 	.byte	0xff
	.zero		1


	//   ....[132]....
        /*0954*/ 	.word	0x0000a4f0
        /*0958*/ 	.word	0x00000000
        /*095c*/ 	.word	0x00000000
        /*0960*/ 	.short	0x010a
        /*0962*/ 	.byte	0xff
	.zero		1


	//   ....[133]....
        /*0964*/ 	.word	0x0000a550
        /*0968*/ 	.word	0x00000000
        /*096c*/ 	.word	0x00000000
        /*0970*/ 	.short	0x010a
        /*0972*/ 	.byte	0xff
	.zero		1


	//   ....[134]....
        /*0974*/ 	.word	0x0000a5b0
        /*0978*/ 	.word	0x00000000
        /*097c*/ 	.word	0x00000110
        /*0980*/ 	.short	0x010a
        /*0982*/ 	.byte	0xff
	.zero		1


	//   ....[135]....
        /*0984*/ 	.word	0x0000a600
        /*0988*/ 	.word	0x00000008
        /*098c*/ 	.word	0x00000090
        /*0990*/ 	.short	0x010a
        /*0992*/ 	.byte	0xff
	.zero		1


	//   ....[136]....
        /*0994*/ 	.word	0x0000a660
        /*0998*/ 	.word	0x00000000
        /*099c*/ 	.word	0x00000088
        /*09a0*/ 	.short	0x010a
        /*09a2*/ 	.byte	0xff
	.zero		1


	//   ....[137]....
        /*09a4*/ 	.word	0x0000a6c0
        /*09a8*/ 	.word	0x00000005
        /*09ac*/ 	.word	0x00000060
        /*09b0*/ 	.short	0x010a
        /*09b2*/ 	.byte	0xff
	.zero		1


	//   ....[138]....
        /*09b4*/ 	.word	0x0000a720
        /*09b8*/ 	.word	0x00000005
        /*09bc*/ 	.word	0x00000068
        /*09c0*/ 	.short	0x010a
        /*09c2*/ 	.byte	0xff
	.zero		1


	//   ....[139]....
        /*09c4*/ 	.word	0x0000a780
        /*09c8*/ 	.word	0x00000005
        /*09cc*/ 	.word	0x00000070
        /*09d0*/ 	.short	0x010a
        /*09d2*/ 	.byte	0xff
	.zero		1


	//   ....[140]....
        /*09d4*/ 	.word	0x0000a7e0
        /*09d8*/ 	.word	0x00000005
        /*09dc*/ 	.word	0x00000078
        /*09e0*/ 	.short	0x010a
        /*09e2*/ 	.byte	0xff
	.zero		1


	//   ....[141]....
        /*09e4*/ 	.word	0x0000a840
        /*09e8*/ 	.word	0x00000000
        /*09ec*/ 	.word	0x00000060
        /*09f0*/ 	.short	0x010a
        /*09f2*/ 	.byte	0xff
	.zero		1


	//   ....[142]....
        /*09f4*/ 	.word	0x0000a8a0
        /*09f8*/ 	.word	0x00000000
        /*09fc*/ 	.word	0x00000068
        /*0a00*/ 	.short	0x010a
        /*0a02*/ 	.byte	0xff
	.zero		1


	//   ....[143]....
        /*0a04*/ 	.word	0x0000a900
        /*0a08*/ 	.word	0x00000000
        /*0a0c*/ 	.word	0x00000070
        /*0a10*/ 	.short	0x010a
        /*0a12*/ 	.byte	0xff
	.zero		1


	//   ....[144]....
        /*0a14*/ 	.word	0x0000a950
        /*0a18*/ 	.word	0x00000003
        /*0a1c*/ 	.word	0x00000090
        /*0a20*/ 	.short	0x010a
        /*0a22*/ 	.byte	0xff
	.zero		1


	//   ....[145]....
        /*0a24*/ 	.word	0x0000a9b0
        /*0a28*/ 	.word	0x00000002
        /*0a2c*/ 	.word	0x00000040
        /*0a30*/ 	.short	0x010a
        /*0a32*/ 	.byte	0xff
	.zero		1


	//   ....[146]....
        /*0a34*/ 	.word	0x0000aa00
        /*0a38*/ 	.word	0x00000063
        /*0a3c*/ 	.word	0x000000b0
        /*0a40*/ 	.short	0x010a
        /*0a42*/ 	.byte	0xff
	.zero		1


	//   ....[147]....
        /*0a44*/ 	.word	0x0000aa50
        /*0a48*/ 	.word	0x00000003
        /*0a4c*/ 	.word	0x00000040
        /*0a50*/ 	.short	0x010a
        /*0a52*/ 	.byte	0xff
	.zero		1


	//   ....[148]....
        /*0a54*/ 	.word	0x0000aaa0
        /*0a58*/ 	.word	0x0000003e
        /*0a5c*/ 	.word	0x00000040
        /*0a60*/ 	.short	0x010a
        /*0a62*/ 	.byte	0xff
	.zero		1


	//   ....[149]....
        /*0a64*/ 	.word	0x0000aaf0
        /*0a68*/ 	.word	0x0000003e
        /*0a6c*/ 	.word	0x00000040
        /*0a70*/ 	.short	0x010a
        /*0a72*/ 	.byte	0xff
	.zero		1


	//----- nvinfo : EIATTR_NUM_MBARRIERS
	.align		4
.L_47:
        /*0a74*/ 	.byte	0x03, 0x38
        /*0a76*/ 	.short	0x0023


	//----- nvinfo : EIATTR_EXIT_INSTR_OFFSETS
	.align		4
        /*0a78*/ 	.byte	0x04, 0x1c
        /*0a7a*/ 	.short	(.L_49 - .L_48)


	//   ....[0]....
.L_48:
        /*0a7c*/ 	.word	0x00002cd0


	//   ....[1]....
        /*0a80*/ 	.word	0x000031c0


	//   ....[2]....
        /*0a84*/ 	.word	0x00003220


	//   ....[3]....
        /*0a88*/ 	.word	0x00004760


	//   ....[4]....
        /*0a8c*/ 	.word	0x00005960


	//   ....[5]....
        /*0a90*/ 	.word	0x000059a0


	//   ....[6]....
        /*0a94*/ 	.word	0x00009d10


	//   ....[7]....
        /*0a98*/ 	.word	0x00009d90


	//   ....[8]....
        /*0a9c*/ 	.word	0x00009dc0


	//   ....[9]....
        /*0aa0*/ 	.word	0x00009e30


	//----- nvinfo : EIATTR_MAX_THREADS
	.align		4
.L_49:
        /*0aa4*/ 	.byte	0x04, 0x05
        /*0aa6*/ 	.short	(.L_51 - .L_50)
.L_50:
        /*0aa8*/ 	.word	0x00000100
        /*0aac*/ 	.word	0x00000001
        /*0ab0*/ 	.word	0x00000001


	//----- nvinfo : EIATTR_CRS_STACK_SIZE
	.align		4
.L_51:
        /*0ab4*/ 	.byte	0x04, 0x1e
        /*0ab6*/ 	.short	(.L_53 - .L_52)
.L_52:
        /*0ab8*/ 	.word	0x00000000


	//----- nvinfo : EIATTR_CBANK_PARAM_SIZE
	.align		4
.L_53:
        /*0abc*/ 	.byte	0x03, 0x19
        /*0abe*/ 	.short	0x0800


	//----- nvinfo : EIATTR_PARAM_CBANK
	.align		4
        /*0ac0*/ 	.byte	0x04, 0x0a
        /*0ac2*/ 	.short	(.L_55 - .L_54)
	.align		4
.L_54:
        /*0ac4*/ 	.word	index@(.nv.constant0._ZN7cutlass13device_kernelINS_4gemm6kernel13GemmUniversalIN4cute5tupleIJiiiiEEENS1_10collective13CollectiveMmaINS1_35MainloopSm100TmaUmmaWarpSpecializedILi4ELi2ELi4ENS5_IJNS4_1CILi4EEENSA_ILi1EEESC_EEEEENS5_IJNSA_ILi256EEENSA_ILi128EEESG_EEENS_10bfloat16_tENS5_IJlSC_lEEESI_SJ_NS4_8TiledMMAINS4_8MMA_AtomIJNS4_26SM100_MMA_F16BF16_2x1SM_SSISI_SI_fLi256ELi128ELNS4_4UMMA5MajorE0ELSO_0ELNSN_7ScaleInE0ELSP_0EEEEEENS4_6LayoutINS5_IJSC_SC_SC_EEENS5_IJNSA_ILi0EEESU_SU_EEEEENS5_IJNS4_10UnderscoreESX_SX_EEEEENS4_18SM100_TMA_2SM_LOADENS4_14ComposedLayoutINS4_7SwizzleILi3ELi4ELi3EEENS4_18smem_ptr_flag_bitsILi16EEENSS_INS5_IJNSA_ILi8EEENSA_ILi64EEEEEENS5_IJS17_SC_EEEEEEEvNS4_8identityENS4_28SM100_TMA_2SM_LOAD_MULTICASTES1B_vS1C_EENS_8epilogue10collective18CollectiveEpilogueINS1F_23Sm100TmaWarpSpecializedILi4ELi2ELi32ELb1ELb0EEEJNS5_IJSG_SG_SG_EEENS5_IJNSS_ISG_SC_EENSS_INSA_ILi32EEESC_EEEEESI_SJ_SI_SJ_NS1F_6fusion15FusionCallbacksIS1J_NS1P_17LinearCombinationISI_fSI_fLNS_15FloatRoundStyleE2EEES1K_S1O_JEEENS4_5SM1004TMEM4LOAD26SM100_TMEM_LOAD_32dp32b32xENS4_13SM90_TMA_LOADENS11_INS12_ILi2ELi4ELi3EEES15_NSS_INS5_IJS16_S1M_EEENS5_IJS1M_SC_EEEEEEENS4_39AutoVectorizingCopyWithAssumedAlignmentILi128EEENS4_14SM90_TMA_STOREES24_S26_S26_EEEvvEEEEvNT_6ParamsE)
        /*0ac8*/ 	.short	0x0380
        /*0aca*/ 	.short	0x0800


	//----- nvinfo : EIATTR_SW_WAR
	.align		4
.L_55:
        /*0acc*/ 	.byte	0x04, 0x36
        /*0ace*/ 	.short	(.L_57 - .L_56)
.L_56:
        /*0ad0*/ 	.word	0x00000008
.L_57:


//--------------------- .nv.callgraph             --------------------------
	.section	.nv.callgraph,"",@"SHT_CUDA_CALLGRAPH"
	.align	4
	.sectionentsize	8
	.align		4
        /*0000*/ 	.word	0x00000000
	.align		4
        /*0004*/ 	.word	0xffffffff
	.align		4
        /*0008*/ 	.word	index@(_ZN7cutlass13device_kernelINS_4gemm6kernel13GemmUniversalIN4cute5tupleIJiiiiEEENS1_10collective13CollectiveMmaINS1_35MainloopSm100TmaUmmaWarpSpecializedILi4ELi2ELi4ENS5_IJNS4_1CILi4EEENSA_ILi1EEESC_EEEEENS5_IJNSA_ILi256EEENSA_ILi128EEESG_EEENS_10bfloat16_tENS5_IJlSC_lEEESI_SJ_NS4_8TiledMMAINS4_8MMA_AtomIJNS4_26SM100_MMA_F16BF16_2x1SM_SSISI_SI_fLi256ELi128ELNS4_4UMMA5MajorE0ELSO_0ELNSN_7ScaleInE0ELSP_0EEEEEENS4_6LayoutINS5_IJSC_SC_SC_EEENS5_IJNSA_ILi0EEESU_SU_EEEEENS5_IJNS4_10UnderscoreESX_SX_EEEEENS4_18SM100_TMA_2SM_LOADENS4_14ComposedLayoutINS4_7SwizzleILi3ELi4ELi3EEENS4_18smem_ptr_flag_bitsILi16EEENSS_INS5_IJNSA_ILi8EEENSA_ILi64EEEEEENS5_IJS17_SC_EEEEEEEvNS4_8identityENS4_28SM100_TMA_2SM_LOAD_MULTICASTES1B_vS1C_EENS_8epilogue10collective18CollectiveEpilogueINS1F_23Sm100TmaWarpSpecializedILi4ELi2ELi32ELb1ELb0EEEJNS5_IJSG_SG_SG_EEENS5_IJNSS_ISG_SC_EENSS_INSA_ILi32EEESC_EEEEESI_SJ_SI_SJ_NS1F_6fusion15FusionCallbacksIS1J_NS1P_17LinearCombinationISI_fSI_fLNS_15FloatRoundStyleE2EEES1K_S1O_JEEENS4_5SM1004TMEM4LOAD26SM100_TMEM_LOAD_32dp32b32xENS4_13SM90_TMA_LOADENS11_INS12_ILi2ELi4ELi3EEES15_NSS_INS5_IJS16_S1M_EEENS5_IJS1M_SC_EEEEEEENS4_39AutoVectorizingCopyWithAssumedAlignmentILi128EEENS4_14SM90_TMA_STOREES24_S26_S26_EEEvvEEEEvNT_6ParamsE)
	.align		4
        /*000c*/ 	.word	index@(__assertfail)
	.align		4
        /*0010*/ 	.word	0x00000000
	.align		4
        /*0014*/ 	.word	0xfffffffe
	.align		4
        /*0018*/ 	.word	0x00000000
	.align		4
        /*001c*/ 	.word	0xfffffffd
	.align		4
        /*0020*/ 	.word	0x00000000
	.align		4
        /*0024*/ 	.word	0xfffffffc


//--------------------- .nv.constant4             --------------------------
	.section	.nv.constant4,"a",@progbits
	.align	8
	.align		8
.nv.constant4:
        /*0000*/ 	.dword	__assertfail
	.align		8
        /*0008*/ 	.dword	__unnamed_1
	.align		8
        /*0010*/ 	.dword	__unnamed_2
	.align		8
        /*0018*/ 	.dword	_ZN40_INTERNAL_8164fbc4_4_k_cu_98c5f2f6_190754cuda3std3__45__cpo5beginE
	.align		8
        /*0020*/ 	.dword	_ZN40_INTERNAL_8164fbc4_4_k_cu_98c5f2f6_190754cuda3std3__45__cpo3endE
	.align		8
        /*0028*/ 	.dword	_ZN40_INTERNAL_8164fbc4_4_k_cu_98c5f2f6_190754cuda3std3__45__cpo6cbeginE
	.align		8
        /*0030*/ 	.dword	_ZN40_INTERNAL_8164fbc4_4_k_cu_98c5f2f6_190754cuda3std3__45__cpo4cendE
	.align		8
        /*0038*/ 	.dword	_ZN40_INTERNAL_8164fbc4_4_k_cu_98c5f2f6_190754cuda3std3__442_GLOBAL__N__8164fbc4_4_k_cu_98c5f2f6_190756ignoreE
	.align		8
        /*0040*/ 	.dword	_ZN40_INTERNAL_8164fbc4_4_k_cu_98c5f2f6_190754cuda3std3__419piecewise_constructE
	.align		8
        /*0048*/ 	.dword	_ZN40_INTERNAL_8164fbc4_4_k_cu_98c5f2f6_190754cuda3std3__48in_placeE
	.align		8
        /*0050*/ 	.dword	_ZN40_INTERNAL_8164fbc4_4_k_cu_98c5f2f6_190754cuda3std6ranges3__45__cpo4swapE
	.align		8
        /*0058*/ 	.dword	_ZN40_INTERNAL_8164fbc4_4_k_cu_98c5f2f6_190754cuda3std6ranges3__45__cpo9iter_moveE
	.align		8
        /*0060*/ 	.dword	_ZN40_INTERNAL_8164fbc4_4_k_cu_98c5f2f6_190754cute7productE
	.align		8
        /*0068*/ 	.dword	_ZN40_INTERNAL_8164fbc4_4_k_cu_98c5f2f6_190754cute1_E
	.align		8
        /*0070*/ 	.dword	$str$25
	.align		8
        /*0078*/ 	.dword	$str$26
	.align		8
        /*0080*/ 	.dword	$str$27
	.align		8
        /*0088*/ 	.dword	$str$28


//--------------------- .text._ZN7cutlass13device_kernelINS_4gemm6kernel13GemmUniversalIN4cute5tupleIJiiiiEEENS1_10collective13CollectiveMmaINS1_35MainloopSm100TmaUmmaWarpSpecializedILi4ELi2ELi4ENS5_IJNS4_1CILi4EEENSA_ILi1EEESC_EEEEENS5_IJNSA_ILi256EEENSA_ILi128EEESG_EEENS_10bfloat16_tENS5_IJlSC_lEEESI_SJ_NS4_8TiledMMAINS4_8MMA_AtomIJNS4_26SM100_MMA_F16BF16_2x1SM_SSISI_SI_fLi256ELi128ELNS4_4UMMA5MajorE0ELSO_0ELNSN_7ScaleInE0ELSP_0EEEEEENS4_6LayoutINS5_IJSC_SC_SC_EEENS5_IJNSA_ILi0EEESU_SU_EEEEENS5_IJNS4_10UnderscoreESX_SX_EEEEENS4_18SM100_TMA_2SM_LOADENS4_14ComposedLayoutINS4_7SwizzleILi3ELi4ELi3EEENS4_18smem_ptr_flag_bitsILi16EEENSS_INS5_IJNSA_ILi8EEENSA_ILi64EEEEEENS5_IJS17_SC_EEEEEEEvNS4_8identityENS4_28SM100_TMA_2SM_LOAD_MULTICASTES1B_vS1C_EENS_8epilogue10collective18CollectiveEpilogueINS1F_23Sm100TmaWarpSpecializedILi4ELi2ELi32ELb1ELb0EEEJNS5_IJSG_SG_SG_EEENS5_IJNSS_ISG_SC_EENSS_INSA_ILi32EEESC_EEEEESI_SJ_SI_SJ_NS1F_6fusion15FusionCallbacksIS1J_NS1P_17LinearCombinationISI_fSI_fLNS_15FloatRoundStyleE2EEES1K_S1O_JEEENS4_5SM1004TMEM4LOAD26SM100_TMEM_LOAD_32dp32b32xENS4_13SM90_TMA_LOADENS11_INS12_ILi2ELi4ELi3EEES15_NSS_INS5_IJS16_S1M_EEENS5_IJS1M_SC_EEEEEEENS4_39AutoVectorizingCopyWithAssumedAlignmentILi128EEENS4_14SM90_TMA_STOREES24_S26_S26_EEEvvEEEEvNT_6ParamsE --------------------------
	.section	.text._ZN7cutlass13device_kernelINS_4gemm6kernel13GemmUniversalIN4cute5tupleIJiiiiEEENS1_10collective13CollectiveMmaINS1_35MainloopSm100TmaUmmaWarpSpecializedILi4ELi2ELi4ENS5_IJNS4_1CILi4EEENSA_ILi1EEESC_EEEEENS5_IJNSA_ILi256EEENSA_ILi128EEESG_EEENS_10bfloat16_tENS5_IJlSC_lEEESI_SJ_NS4_8TiledMMAINS4_8MMA_AtomIJNS4_26SM100_MMA_F16BF16_2x1SM_SSISI_SI_fLi256ELi128ELNS4_4UMMA5MajorE0ELSO_0ELNSN_7ScaleInE0ELSP_0EEEEEENS4_6LayoutINS5_IJSC_SC_SC_EEENS5_IJNSA_ILi0EEESU_SU_EEEEENS5_IJNS4_10UnderscoreESX_SX_EEEEENS4_18SM100_TMA_2SM_LOADENS4_14ComposedLayoutINS4_7SwizzleILi3ELi4ELi3EEENS4_18smem_ptr_flag_bitsILi16EEENSS_INS5_IJNSA_ILi8EEENSA_ILi64EEEEEENS5_IJS17_SC_EEEEEEEvNS4_8identityENS4_28SM100_TMA_2SM_LOAD_MULTICASTES1B_vS1C_EENS_8epilogue10collective18CollectiveEpilogueINS1F_23Sm100TmaWarpSpecializedILi4ELi2ELi32ELb1ELb0EEEJNS5_IJSG_SG_SG_EEENS5_IJNSS_ISG_SC_EENSS_INSA_ILi32EEESC_EEEEESI_SJ_SI_SJ_NS1F_6fusion15FusionCallbacksIS1J_NS1P_17LinearCombinationISI_fSI_fLNS_15FloatRoundStyleE2EEES1K_S1O_JEEENS4_5SM1004TMEM4LOAD26SM100_TMEM_LOAD_32dp32b32xENS4_13SM90_TMA_LOADENS11_INS12_ILi2ELi4ELi3EEES15_NSS_INS5_IJS16_S1M_EEENS5_IJS1M_SC_EEEEEEENS4_39AutoVectorizingCopyWithAssumedAlignmentILi128EEENS4_14SM90_TMA_STOREES24_S26_S26_EEEvvEEEEvNT_6ParamsE,"ax",@progbits
	.align	128
.text._ZN7cutlass13device_kernelINS_4gemm6kernel13GemmUniversalIN4cute5tupleIJiiiiEEENS1_10collective13CollectiveMmaINS1_35MainloopSm100TmaUmmaWarpSpecializedILi4ELi2ELi4ENS5_IJNS4_1CILi4EEENSA_ILi1EEESC_EEEEENS5_IJNSA_ILi256EEENSA_ILi128EEESG_EEENS_10bfloat16_tENS5_IJlSC_lEEESI_SJ_NS4_8TiledMMAINS4_8MMA_AtomIJNS4_26SM100_MMA_F16BF16_2x1SM_SSISI_SI_fLi256ELi128ELNS4_4UMMA5MajorE0ELSO_0ELNSN_7ScaleInE0ELSP_0EEEEEENS4_6LayoutINS5_IJSC_SC_SC_EEENS5_IJNSA_ILi0EEESU_SU_EEEEENS5_IJNS4_10UnderscoreESX_SX_EEEEENS4_18SM100_TMA_2SM_LOADENS4_14ComposedLayoutINS4_7SwizzleILi3ELi4ELi3EEENS4_18smem_ptr_flag_bitsILi16EEENSS_INS5_IJNSA_ILi8EEENSA_ILi64EEEEEENS5_IJS17_SC_EEEEEEEvNS4_8identityENS4_28SM100_TMA_2SM_LOAD_MULTICASTES1B_vS1C_EENS_8epilogue10collective18CollectiveEpilogueINS1F_23Sm100TmaWarpSpecializedILi4ELi2ELi32ELb1ELb0EEEJNS5_IJSG_SG_SG_EEENS5_IJNSS_ISG_SC_EENSS_INSA_ILi32EEESC_EEEEESI_SJ_SI_SJ_NS1F_6fusion15FusionCallbacksIS1J_NS1P_17LinearCombinationISI_fSI_fLNS_15FloatRoundStyleE2EEES1K_S1O_JEEENS4_5SM1004TMEM4LOAD26SM100_TMEM_LOAD_32dp32b32xENS4_13SM90_TMA_LOADENS11_INS12_ILi2ELi4ELi3EEES15_NSS_INS5_IJS16_S1M_EEENS5_IJS1M_SC_EEEEEEENS4_39AutoVectorizingCopyWithAssumedAlignmentILi128EEENS4_14SM90_TMA_STOREES24_S26_S26_EEEvvEEEEvNT_6ParamsE:
        .type           _ZN7cutlass13device_kernelINS_4gemm6kernel13GemmUniversalIN4cute5tupleIJiiiiEEENS1_10collective13CollectiveMmaINS1_35MainloopSm100TmaUmmaWarpSpecializedILi4ELi2ELi4ENS5_IJNS4_1CILi4EEENSA_ILi1EEESC_EEEEENS5_IJNSA_ILi256EEENSA_ILi128EEESG_EEENS_10bfloat16_tENS5_IJlSC_lEEESI_SJ_NS4_8TiledMMAINS4_8MMA_AtomIJNS4_26SM100_MMA_F16BF16_2x1SM_SSISI_SI_fLi256ELi128ELNS4_4UMMA5MajorE0ELSO_0ELNSN_7ScaleInE0ELSP_0EEEEEENS4_6LayoutINS5_IJSC_SC_SC_EEENS5_IJNSA_ILi0EEESU_SU_EEEEENS5_IJNS4_10UnderscoreESX_SX_EEEEENS4_18SM100_TMA_2SM_LOADENS4_14ComposedLayoutINS4_7SwizzleILi3ELi4ELi3EEENS4_18smem_ptr_flag_bitsILi16EEENSS_INS5_IJNSA_ILi8EEENSA_ILi64EEEEEENS5_IJS17_SC_EEEEEEEvNS4_8identityENS4_28SM100_TMA_2SM_LOAD_MULTICASTES1B_vS1C_EENS_8epilogue10collective18CollectiveEpilogueINS1F_23Sm100TmaWarpSpecializedILi4ELi2ELi32ELb1ELb0EEEJNS5_IJSG_SG_SG_EEENS5_IJNSS_ISG_SC_EENSS_INSA_ILi32EEESC_EEEEESI_SJ_SI_SJ_NS1F_6fusion15FusionCallbacksIS1J_NS1P_17LinearCombinationISI_fSI_fLNS_15FloatRoundStyleE2EEES1K_S1O_JEEENS4_5SM1004TMEM4LOAD26SM100_TMEM_LOAD_32dp32b32xENS4_13SM90_TMA_LOADENS11_INS12_ILi2ELi4ELi3EEES15_NSS_INS5_IJS16_S1M_EEENS5_IJS1M_SC_EEEEEEENS4_39AutoVectorizingCopyWithAssumedAlignmentILi128EEENS4_14SM90_TMA_STOREES24_S26_S26_EEEvvEEEEvNT_6ParamsE,@function
        .size           _ZN7cutlass13device_kernelINS_4gemm6kernel13GemmUniversalIN4cute5tupleIJiiiiEEENS1_10collective13CollectiveMmaINS1_35MainloopSm100TmaUmmaWarpSpecializedILi4ELi2ELi4ENS5_IJNS4_1CILi4EEENSA_ILi1EEESC_EEEEENS5_IJNSA_ILi256EEENSA_ILi128EEESG_EEENS_10bfloat16_tENS5_IJlSC_lEEESI_SJ_NS4_8TiledMMAINS4_8MMA_AtomIJNS4_26SM100_MMA_F16BF16_2x1SM_SSISI_SI_fLi256ELi128ELNS4_4UMMA5MajorE0ELSO_0ELNSN_7ScaleInE0ELSP_0EEEEEENS4_6LayoutINS5_IJSC_SC_SC_EEENS5_IJNSA_ILi0EEESU_SU_EEEEENS5_IJNS4_10UnderscoreESX_SX_EEEEENS4_18SM100_TMA_2SM_LOADENS4_14ComposedLayoutINS4_7SwizzleILi3ELi4ELi3EEENS4_18smem_ptr_flag_bitsILi16EEENSS_INS5_IJNSA_ILi8EEENSA_ILi64EEEEEENS5_IJS17_SC_EEEEEEEvNS4_8identityENS4_28SM100_TMA_2SM_LOAD_MULTICASTES1B_vS1C_EENS_8epilogue10collective18CollectiveEpilogueINS1F_23Sm100TmaWarpSpecializedILi4ELi2ELi32ELb1ELb0EEEJNS5_IJSG_SG_SG_EEENS5_IJNSS_ISG_SC_EENSS_INSA_ILi32EEESC_EEEEESI_SJ_SI_SJ_NS1F_6fusion15FusionCallbacksIS1J_NS1P_17LinearCombinationISI_fSI_fLNS_15FloatRoundStyleE2EEES1K_S1O_JEEENS4_5SM1004TMEM4LOAD26SM100_TMEM_LOAD_32dp32b32xENS4_13SM90_TMA_LOADENS11_INS12_ILi2ELi4ELi3EEES15_NSS_INS5_IJS16_S1M_EEENS5_IJS1M_SC_EEEEEEENS4_39AutoVectorizingCopyWithAssumedAlignmentILi128EEENS4_14SM90_TMA_STOREES24_S26_S26_EEEvvEEEEvNT_6ParamsE,(.L_x_199 - _ZN7cutlass13device_kernelINS_4gemm6kernel13GemmUniversalIN4cute5tupleIJiiiiEEENS1_10collective13CollectiveMmaINS1_35MainloopSm100TmaUmmaWarpSpecializedILi4ELi2ELi4ENS5_IJNS4_1CILi4EEENSA_ILi1EEESC_EEEEENS5_IJNSA_ILi256EEENSA_ILi128EEESG_EEENS_10bfloat16_tENS5_IJlSC_lEEESI_SJ_NS4_8TiledMMAINS4_8MMA_AtomIJNS4_26SM100_MMA_F16BF16_2x1SM_SSISI_SI_fLi256ELi128ELNS4_4UMMA5MajorE0ELSO_0ELNSN_7ScaleInE0ELSP_0EEEEEENS4_6LayoutINS5_IJSC_SC_SC_EEENS5_IJNSA_ILi0EEESU_SU_EEEEENS5_IJNS4_10UnderscoreESX_SX_EEEEENS4_18SM100_TMA_2SM_LOADENS4_14ComposedLayoutINS4_7SwizzleILi3ELi4ELi3EEENS4_18smem_ptr_flag_bitsILi16EEENSS_INS5_IJNSA_ILi8EEENSA_ILi64EEEEEENS5_IJS17_SC_EEEEEEEvNS4_8identityENS4_28SM100_TMA_2SM_LOAD_MULTICASTES1B_vS1C_EENS_8epilogue10collective18CollectiveEpilogueINS1F_23Sm100TmaWarpSpecializedILi4ELi2ELi32ELb1ELb0EEEJNS5_IJSG_SG_SG_EEENS5_IJNSS_ISG_SC_EENSS_INSA_ILi32EEESC_EEEEESI_SJ_SI_SJ_NS1F_6fusion15FusionCallbacksIS1J_NS1P_17LinearCombinationISI_fSI_fLNS_15FloatRoundStyleE2EEES1K_S1O_JEEENS4_5SM1004TMEM4LOAD26SM100_TMEM_LOAD_32dp32b32xENS4_13SM90_TMA_LOADENS11_INS12_ILi2ELi4ELi3EEES15_NSS_INS5_IJS16_S1M_EEENS5_IJS1M_SC_EEEEEEENS4_39AutoVectorizingCopyWithAssumedAlignmentILi128EEENS4_14SM90_TMA_STOREES24_S26_S26_EEEvvEEEEvNT_6ParamsE)
        .other          _ZN7cutlass13device_kernelINS_4gemm6kernel13GemmUniversalIN4cute5tupleIJiiiiEEENS1_10collective13CollectiveMmaINS1_35MainloopSm100TmaUmmaWarpSpecializedILi4ELi2ELi4ENS5_IJNS4_1CILi4EEENSA_ILi1EEESC_EEEEENS5_IJNSA_ILi256EEENSA_ILi128EEESG_EEENS_10bfloat16_tENS5_IJlSC_lEEESI_SJ_NS4_8TiledMMAINS4_8MMA_AtomIJNS4_26SM100_MMA_F16BF16_2x1SM_SSISI_SI_fLi256ELi128ELNS4_4UMMA5MajorE0ELSO_0ELNSN_7ScaleInE0ELSP_0EEEEEENS4_6LayoutINS5_IJSC_SC_SC_EEENS5_IJNSA_ILi0EEESU_SU_EEEEENS5_IJNS4_10UnderscoreESX_SX_EEEEENS4_18SM100_TMA_2SM_LOADENS4_14ComposedLayoutINS4_7SwizzleILi3ELi4ELi3EEENS4_18smem_ptr_flag_bitsILi16EEENSS_INS5_IJNSA_ILi8EEENSA_ILi64EEEEEENS5_IJS17_SC_EEEEEEEvNS4_8identityENS4_28SM100_TMA_2SM_LOAD_MULTICASTES1B_vS1C_EENS_8epilogue10collective18CollectiveEpilogueINS1F_23Sm100TmaWarpSpecializedILi4ELi2ELi32ELb1ELb0EEEJNS5_IJSG_SG_SG_EEENS5_IJNSS_ISG_SC_EENSS_INSA_ILi32EEESC_EEEEESI_SJ_SI_SJ_NS1F_6fusion15FusionCallbacksIS1J_NS1P_17LinearCombinationISI_fSI_fLNS_15FloatRoundStyleE2EEES1K_S1O_JEEENS4_5SM1004TMEM4LOAD26SM100_TMEM_LOAD_32dp32b32xENS4_13SM90_TMA_LOADENS11_INS12_ILi2ELi4ELi3EEES15_NSS_INS5_IJS16_S1M_EEENS5_IJS1M_SC_EEEEEEENS4_39AutoVectorizingCopyWithAssumedAlignmentILi128EEENS4_14SM90_TMA_STOREES24_S26_S26_EEEvvEEEEvNT_6ParamsE,@"STO_CUDA_ENTRY STV_DEFAULT"
_ZN7cutlass13device_kernelINS_4gemm6kernel13GemmUniversalIN4cute5tupleIJiiiiEEENS1_10collective13CollectiveMmaINS1_35MainloopSm100TmaUmmaWarpSpecializedILi4ELi2ELi4ENS5_IJNS4_1CILi4EEENSA_ILi1EEESC_EEEEENS5_IJNSA_ILi256EEENSA_ILi128EEESG_EEENS_10bfloat16_tENS5_IJlSC_lEEESI_SJ_NS4_8TiledMMAINS4_8MMA_AtomIJNS4_26SM100_MMA_F16BF16_2x1SM_SSISI_SI_fLi256ELi128ELNS4_4UMMA5MajorE0ELSO_0ELNSN_7ScaleInE0ELSP_0EEEEEENS4_6LayoutINS5_IJSC_SC_SC_EEENS5_IJNSA_ILi0EEESU_SU_EEEEENS5_IJNS4_10UnderscoreESX_SX_EEEEENS4_18SM100_TMA_2SM_LOADENS4_14ComposedLayoutINS4_7SwizzleILi3ELi4ELi3EEENS4_18smem_ptr_flag_bitsILi16EEENSS_INS5_IJNSA_ILi8EEENSA_ILi64EEEEEENS5_IJS17_SC_EEEEEEEvNS4_8identityENS4_28SM100_TMA_2SM_LOAD_MULTICASTES1B_vS1C_EENS_8epilogue10collective18CollectiveEpilogueINS1F_23Sm100TmaWarpSpecializedILi4ELi2ELi32ELb1ELb0EEEJNS5_IJSG_SG_SG_EEENS5_IJNSS_ISG_SC_EENSS_INSA_ILi32EEESC_EEEEESI_SJ_SI_SJ_NS1F_6fusion15FusionCallbacksIS1J_NS1P_17LinearCombinationISI_fSI_fLNS_15FloatRoundStyleE2EEES1K_S1O_JEEENS4_5SM1004TMEM4LOAD26SM100_TMEM_LOAD_32dp32b32xENS4_13SM90_TMA_LOADENS11_INS12_ILi2ELi4ELi3EEES15_NSS_INS5_IJS16_S1M_EEENS5_IJS1M_SC_EEEEEEENS4_39AutoVectorizingCopyWithAssumedAlignmentILi128EEENS4_14SM90_TMA_STOREES24_S26_S26_EEEvvEEEEvNT_6ParamsE:
[----:B------:R-:W1:Y:S01]  /*0000*/  LDC R1, c[0x0][0x37c] ;  /* 0x0000df00ff017b82 */ /* 0x000e620000000800 */
[----:B------:R-:W2:Y:S01]  /*0010*/  S2R R94, SR_TID.X ;  /* 0x00000000005e7919 */ /* 0x000ea20000002100 */
[----:B------:R-:W3:Y:S06]  /*0020*/  LDCU.64 UR8, c[0x0][0x890] ;  /* 0x00011200ff0877ac */ /* 0x000eec0008000a00 */
[----:B------:R-:W4:Y:S01]  /*0030*/  S2UR UR47, SR_CgaCtaId ;  /* 0x00000000002f79c3 */ /* 0x000f220000008800 */
[----:B------:R-:W-:Y:S02]  /*0040*/  PRMT R80, RZ, 0x7610, R80 ;  /* 0x00007610ff507816 */ /* 0x000fe40000000050 */
[----:B------:R-:W-:Y:S01]  /*0050*/  ELECT P1, URZ, PT ;  /* 0x0000000000ff782f */ /* 0x000fe20003820000 */
[----:B---3--:R-:W-:-:S04]  /*0060*/  UISETP.NE.U32.AND UP0, UPT, UR8, URZ, UPT ;  /* 0x000000ff0800728c */ /* 0x008fc8000bf05070 */
[----:B------:R-:W-:Y:S02]  /*0070*/  UISETP.NE.AND.EX UP0, UPT, UR9, URZ, UPT, UP0 ;  /* 0x000000ff0900728c */ /* 0x000fe4000bf05300 */
[----:B----4-:R-:W-:Y:S02]  /*0080*/  ULOP3.LUT UR68, UR47, 0x1, URZ, 0xc0, !UPT ;  /* 0x000000012f447892 */ /* 0x010fe4000f8ec0ff */
[----:B------:R-:W-:Y:S01]  /*0090*/  ULOP3.LUT UR69, UR47, 0x1, URZ, 0x3c, !UPT ;  /* 0x000000012f457892 */ /* 0x000fe2000f8e3cff */
[----:B--2---:R-:W-:-:S05]  /*00a0*/  SHF.R.U32.HI R81, RZ, 0x5, R94 ;  /* 0x00000005ff517819 */ /* 0x004fca000001165e */
[----:B------:R-:W2:Y:S02]  /*00b0*/  SHFL.IDX PT, R0, R81, RZ, 0x1f ;  /* 0x00001fff51007589 */ /* 0x000ea400000e0000 */
[----:B--2---:R-:W-:Y:S01]  /*00c0*/  R2UR UR20, R0 ;  /* 0x00000000001472ca */ /* 0x004fe200000e0000 */
[----:B-1----:R-:W-:-:S14]  /*00d0*/  BRA.U UP0, `(.L_x_0) ;  /* 0x0000000100307547 */ /* 0x002fdc000b800000 */
[----:B------:R-:W1:Y:S02]  /*00e0*/  LDCU.64 UR4, c[0x0][0x888] ;  /* 0x00011100ff0477ac */ /* 0x000e640008000a00 */
[----:B-1----:R-:W-:-:S04]  /*00f0*/  UISETP.NE.U32.AND UP0, UPT, UR4, URZ, UPT ;  /* 0x000000ff0400728c */ /* 0x002fc8000bf05070 */
[----:B------:R-:W-:-:S09]  /*0100*/  UISETP.NE.AND.EX UP0, UPT, UR5, URZ, UPT, UP0 ;  /* 0x000000ff0500728c */ /* 0x000fd2000bf05300 */
[----:B------:R-:W-:Y:S05]  /*0110*/  BRA.U !UP0, `(.L_x_1) ;  /* 0x0000000108147547 */ /* 0x000fea000b800000 */
[----:B------:R-:W1:Y:S01]  /*0120*/  LDC.64 R2, c[0x0][0x888] ;  /* 0x00022200ff027b82 */ /* 0x000e620000000a00 */
[----:B------:R-:W1:Y:S02]  /*0130*/  LDCU.64 UR4, c[0x0][0x358] ;  /* 0x00006b00ff0477ac */ /* 0x000e640008000a00 */
[----:B-1----:R1:W5:Y:S01]  /*0140*/  LDG.E R41, desc[UR4][R2.64] ;  /* 0x0000000402297981 */ /* 0x002362000c1e1900 */
[----:B------:R-:W-:Y:S01]  /*0150*/  HFMA2 R80, -RZ, RZ, 0, 5.9604644775390625e-08 ;  /* 0x00000001ff507431 */ /* 0x000fe200000001ff */
[----:B------:R-:W-:Y:S05]  /*0160*/  BRA `(.L_x_0) ;  /* 0x00000000000c7947 */ /* 0x000fea0003800000 */
.L_x_1:
[----:B------:R-:W1:Y:S01]  /*0170*/  LDCU UR4, c[0x0][0x880] ;  /* 0x00011000ff0477ac */ /* 0x000e620008000800 */
[----:B------:R-:W-:Y:S01]  /*0180*/  HFMA2 R80, -RZ, RZ, 0, 5.9604644775390625e-08 ;  /* 0x00000001ff507431 */ /* 0x000fe200000001ff */
[----:B-1----:R-:W-:-:S07]  /*0190*/  MOV R41, UR4 ;  /* 0x0000000400297c02 */ /* 0x002fce0008000f00 */
.L_x_0:
[----:B------:R-:W2:Y:S02]  /*01a0*/  LDCU.64 UR4, c[0x0][0x8b0] ;  /* 0x00011600ff0477ac */ /* 0x000ea40008000a00 */
[----:B--2---:R-:W-:-:S04]  /*01b0*/  UISETP.NE.U32.AND UP0, UPT, UR4, URZ, UPT ;  /* 0x000000ff0400728c */ /* 0x004fc8000bf05070 */
[----:B------:R-:W-:-:S09]  /*01c0*/  UISETP.NE.AND.EX UP0, UPT, UR5, URZ, UPT, UP0 ;  /* 0x000000ff0500728c */ /* 0x000fd2000bf05300 */
[----:B------:R-:W-:Y:S05]  /*01d0*/  BRA.U UP0, `(.L_x_2) ;  /* 0x0000000100287547 */ /* 0x000fea000b800000 */
[----:B------:R-:W2:Y:S02]  /*01e0*/  LDCU.64 UR4, c[0x0][0x8a8] ;  /* 0x00011500ff0477ac */ /* 0x000ea40008000a00 */
[----:B--2---:R-:W-:-:S04]  /*01f0*/  UISETP.NE.U32.AND UP0, UPT, UR4, URZ, UPT ;  /* 0x000000ff0400728c */ /* 0x004fc8000bf05070 */
[----:B------:R-:W-:-:S09]  /*0200*/  UISETP.NE.AND.EX UP0, UPT, UR5, URZ, UPT, UP0 ;  /* 0x000000ff0500728c */ /* 0x000fd2000bf05300 */
[----:B------:R-:W-:Y:S05]  /*0210*/  BRA.U !UP0, `(.L_x_3) ;  /* 0x0000000108107547 */ /* 0x000fea000b800000 */
[----:B------:R-:W2:Y:S01]  /*0220*/  LDC.64 R38, c[0x0][0x8a8] ;  /* 0x00022a00ff267b82 */ /* 0x000ea20000000a00 */
[----:B------:R-:W2:Y:S02]  /*0230*/  LDCU.64 UR4, c[0x0][0x358] ;  /* 0x00006b00ff0477ac */ /* 0x000ea40008000a00 */
[----:B--2---:R2:W5:Y:S01]  /*0240*/  LDG.E R38, desc[UR4][R38.64] ;  /* 0x0000000426267981 */ /* 0x004562000c1e1900 */
[----:B------:R-:W-:Y:S05]  /*0250*/  BRA `(.L_x_2) ;  /* 0x0000000000087947 */ /* 0x000fea0003800000 */
.L_x_3:
[----:B------:R-:W2:Y:S02]  /*0260*/  LDCU UR4, c[0x0][0x8a0] ;  /* 0x00011400ff0477ac */ /* 0x000ea40008000800 */
[----:B--2---:R-:W-:Y:S02]  /*0270*/  MOV R38, UR4 ;  /* 0x0000000400267c02 */ /* 0x004fe40008000f00 */
.L_x_2:
[----:B------:R-:W-:Y:S01]  /*0280*/  IMAD.U32 R0, RZ, RZ, UR20 ;  /* 0x00000014ff007e24 */ /* 0x000fe2000f8e00ff */
[----:B------:R-:W-:Y:S04]  /*0290*/  BSSY.RECONVERGENT B0, `(.L_x_4) ;  /* 0x000000c000007945 */ /* 0x000fe80003800200 */
[C---:B------:R-:W-:Y:S02]  /*02a0*/  ISETP.NE.OR P2, PT, R0.reuse, 0x1, !P1 ;  /* 0x000000010000780c */ /* 0x040fe40004f45670 */
[----:B------:R-:W-:-:S11]  /*02b0*/  ISETP.NE.OR P0, PT, R0, 0x3, !P1 ;  /* 0x000000030000780c */ /* 0x000fd60004f05670 */
[----:B------:R-:W-:Y:S05]  /*02c0*/  @P2 BRA `(.L_x_5) ;  /* 0x0000000000202947 */ /* 0x000fea0003800000 */
[----:B------:R-:W3:Y:S02]  /*02d0*/  LDCU.64 UR4, c[0x0][0x348] ;  /* 0x00006900ff0477ac */ /* 0x000ee40008000a00 */
[----:B---3--:R-:W-:Y:S02]  /*02e0*/  UIADD3 UR6, UP1, UPT, UR4, 0x80, URZ ;  /* 0x0000008004067890 */ /* 0x008fe4000ff3e0ff */
[----:B------:R-:W-:Y:S02]  /*02f0*/  UIADD3 UR4, UP0, UPT, UR4, 0x180, URZ ;  /* 0x0000018004047890 */ /* 0x000fe4000ff1e0ff */
[----:B------:R-:W-:Y:S02]  /*0300*/  UIADD3.X UR7, UPT, UPT, URZ, UR5, URZ, UP1, !UPT ;  /* 0x00000005ff077290 */ /* 0x000fe40008ffe4ff */
[----:B------:R-:W-:-:S07]  /*0310*/  UIADD3.X UR5, UPT, UPT, URZ, UR5, URZ, UP0, !UPT ;  /* 0x00000005ff057290 */ /* 0x000fce00087fe4ff */
[----:B------:R3:W-:Y:S02]  /*0320*/  UTMACCTL.PF [UR6] ;  /* 0x00000000060079b9 */ /* 0x0007e40008040000 */
[----:B------:R3:W-:Y:S02]  /*0330*/  UTMACCTL.PF [UR4] ;  /* 0x00000000040079b9 */ /* 0x0007e40008040000 */
[----:B---3--:R-:W-:Y:S01]  /*0340*/  NOP ;  /* 0x0000000000007918 */ /* 0x008fe20000000000 */
.L_x_5:
[----:B------:R-:W-:Y:S05]  /*0350*/  BSYNC.RECONVERGENT B0 ;  /* 0x0000000000007941 */ /* 0x000fea0003800200 */
.L_x_4:
[----:B------:R-:W-:Y:S04]  /*0360*/  BSSY.RECONVERGENT B0, `(.L_x_6) ;  /* 0x000000a000007945 */ /* 0x000fe80003800200 */
        /* <DEDUP_REMOVED lines=9> */
.L_x_7:
[----:B------:R-:W-:Y:S05]  /*0400*/  BSYNC.RECONVERGENT B0 ;  /* 0x0000000000007941 */ /* 0x000fea0003800200 */
.L_x_6:
[----:B------:R-:W3:Y:S01]  /*0410*/  LDCU.64 UR4, c[0x0][0x888] ;  /* 0x00011100ff0477ac */ /* 0x000ee20008000a00 */
[----:B------:R-:W-:Y:S02]  /*0420*/  UISETP.EQ.U32.AND UP2, UPT, UR8, URZ, UPT ;  /* 0x000000ff0800728c */ /* 0x000fe4000bf42070 */
[----:B------:R-:W-:Y:S02]  /*0430*/  UPLOP3.LUT UP4, UPT, UPT, UPT, UPT, 0x80, 0x8 ;  /* 0x000000000008789c */ /* 0x000fe40003f8f070 */
[----:B---3--:R-:W-:-:S04]  /*0440*/  UISETP.NE.U32.AND UP0, UPT, UR4, URZ, UPT ;  /* 0x000000ff0400728c */ /* 0x008fc8000bf05070 */
[----:B------:R-:W-:-:S04]  /*0450*/  UISETP.NE.AND.EX UP1, UPT, UR5, URZ, UPT, UP0 ;  /* 0x000000ff0500728c */ /* 0x000fc8000bf25300 */
[----:B------:R-:W-:-:S04]  /*0460*/  UISETP.EQ.OR.EX UP3, UPT, UR9, URZ, !UP1, UP2 ;  /* 0x000000ff0900728c */ /* 0x000fc8000cf62720 */
[----:B------:R-:W-:-:S06]  /*0470*/  UP2UR UR4, UPR, URZ, 0x8 ;  /* 0x00000008ff047883 */ /* 0x000fcc0008000000 */
[----:B------:R-:W-:Y:S01]  /*0480*/  MOV R83, UR4 ;  /* 0x0000000400537c02 */ /* 0x000fe20008000f00 */
[----:B------:R-:W-:Y:S06]  /*0490*/  BRA.U !UP3, `(.L_x_8) ;  /* 0x000000010b207547 */ /* 0x000fec000b800000 */
[----:B------:R-:W-:Y:S01]  /*04a0*/  UISETP.NE.U32.AND UP2, UPT, UR8, URZ, UPT ;  /* 0x000000ff0800728c */ /* 0x000fe2000bf45070 */
[----:B-----5:R-:W-:Y:S01]  /*04b0*/  FSETP.NEU.AND P0, PT, R41, RZ, PT ;  /* 0x000000ff2900720b */ /* 0x020fe20003f0d000 */
[----:B------:R-:W-:Y:S02]  /*04c0*/  USEL UR4, URZ, 0xffffffff, UP1 ;  /* 0xffffffffff047887 */ /* 0x000fe40008800000 */
[----:B------:R-:W-:-:S10]  /*04d0*/  UISETP.NE.AND.EX UP2, UPT, UR9, URZ, UPT, UP2 ;  /* 0x000000ff0900728c */ /* 0x000fd4000bf45320 */
[----:B------:R-:W-:Y:S01]  /*04e0*/  VOTEU.ANY UP0, P0 ;  /* 0x0000000000ff7886 */ /* 0x000fe20000000100 */
[----:B------:R-:W-:-:S04]  /*04f0*/  @!UP2 USEL UR4, URZ, 0xffffffff, UP0 ;  /* 0xffffffffff04a887 */ /* 0x000fc80008000000 */
[----:B------:R-:W-:-:S04]  /*0500*/  ULOP3.LUT UR4, UR4, 0x1, URZ, 0xc0, !UPT ;  /* 0x0000000104047892 */ /* 0x000fc8000f8ec0ff */
[----:B------:R-:W-:-:S11]  /*0510*/  UISETP.NE.U32.AND UP4, UPT, UR4, 0x1, UPT ;  /* 0x000000010400788c */ /* 0x000fd6000bf85070 */
.L_x_8:
[----:B------:R-:W3:Y:S01]  /*0520*/  SHFL.IDX PT, R0, R81, RZ, 0x1f ;  /* 0x00001fff51007589 */ /* 0x000ee200000e0000 */
[----:B------:R-:W-:-:S04]  /*0530*/  UISETP.NE.AND UP0, UPT, UR20, 0x2, UPT ;  /* 0x000000021400788c */ /* 0x000fc8000bf05270 */
[----:B------:R-:W-:Y:S02]  /*0540*/  UISETP.EQ.AND UP2, UPT, UR68, URZ, !UP0 ;  /* 0x000000ff4400728c */ /* 0x000fe4000c742270 */
[----:B------:R-:W-:-:S04]  /*0550*/  USEL UR43, URZ, 0x1, UP0 ;  /* 0x00000001ff2b7887 */ /* 0x000fc80008000000 */
[----:B------:R-:W-:Y:S02]  /*0560*/  PLOP3.LUT P3, PT, P1, PT, UP2, 0x80, 0x8 ;  /* 0x000000000008781c */ /* 0x000fe40000f6f028 */
[----:B---3--:R-:W-:-:S13]  /*0570*/  ISETP.NE.AND P0, PT, R0, RZ, PT ;  /* 0x000000ff0000720c */ /* 0x008fda0003f05270 */
[----:B------:R-:W-:Y:S05]  /*0580*/  @P0 BRA `(.L_x_9) ;  /* 0x0000000000540947 */ /* 0x000fea0003800000 */
[----:B------:R-:W-:Y:S01]  /*0590*/  UMOV UR4, 0x400 ;  /* 0x0000040000047882 */ /* 0x000fe20000000000 */
[----:B------:R-:W-:Y:S01]  /*05a0*/  UMOV UR8, 0x1 ;  /* 0x0000000100087882 */ /* 0x000fe20000000000 */
[----:B------:R-:W-:Y:S01]  /*05b0*/  UMOV UR6, 0x2 ;  /* 0x0000000200067882 */ /* 0x000fe20000000000 */
[----:B------:R-:W-:Y:S02]  /*05c0*/  ULEA UR4, UR47, UR4, 0x18 ;  /* 0x000000042f047291 */ /* 0x000fe4000f8ec0ff */
[----:B------:R-:W-:-:S04]  /*05d0*/  UIADD3 UR8, UPT, UPT, -UR8, 0x100000, URZ ;  /* 0x0010000008087890 */ /* 0x000fc8000fffe1ff */
[----:B------:R-:W-:Y:S02]  /*05e0*/  USHF.L.U32 UR9, UR8, 0xb, URZ ;  /* 0x0000000b08097899 */ /* 0x000fe400080006ff */
[----:B------:R-:W-:Y:S02]  /*05f0*/  USHF.L.U32 UR8, UR8, 0x1, URZ ;  /* 0x0000000108087899 */ /* 0x000fe400080006ff */
[----:B------:R-:W-:-:S04]  /*0600*/  UIADD3 UR6, UPT, UPT, -UR6, 0x100000, URZ ;  /* 0x0010000006067890 */ /* 0x000fc8000fffe1ff */
[----:B------:R-:W-:Y:S02]  /*0610*/  USHF.L.U32 UR7, UR6, 0xb, URZ ;  /* 0x0000000b06077899 */ /* 0x000fe400080006ff */
[----:B------:R-:W-:Y:S01]  /*0620*/  USHF.L.U32 UR6, UR6, 0x1, URZ ;  /* 0x0000000106067899 */ /* 0x000fe200080006ff */
[----:B------:R-:W-:Y:S01]  /*0630*/  ELECT P0, URZ, PT ;  /* 0x0000000000ff782f */ /* 0x000fe20003800000 */
[----:B------:R-:W3:Y:S02]  /*0640*/  FENCE.VIEW.ASYNC.S ;  /* 0x00000000000073c6 */ /* 0x000ee40000000000 */
[----:B---3--:R3:W4:Y:S08]  /*0650*/  SYNCS.EXCH.64 URZ, [UR4], UR8 ;  /* 0x0000000804ff75b2 */ /* 0x0087300008000100 */
[----:B------:R3:W1:Y:S01]  /*0660*/  SYNCS.EXCH.64 URZ, [UR4+0x20], UR6 ;  /* 0x0000200604ff75b2 */ /* 0x0006620008000100 */
[----:B------:R3:W1:Y:S01]  /*0670*/  SYNCS.EXCH.64 URZ, [UR4+0x8], UR8 ;  /* 0x0000080804ff75b2 */ /* 0x0006620008000100 */
[----:B------:R3:W1:Y:S01]  /*0680*/  SYNCS.EXCH.64 URZ, [UR4+0x28], UR6 ;  /* 0x0000280604ff75b2 */ /* 0x0006620008000100 */
[----:B------:R3:W1:Y:S01]  /*0690*/  SYNCS.EXCH.64 URZ, [UR4+0x10], UR8 ;  /* 0x0000100804ff75b2 */ /* 0x0006620008000100 */
[----:B------:R3:W1:Y:S01]  /*06a0*/  SYNCS.EXCH.64 URZ, [UR4+0x30], UR6 ;  /* 0x0000300604ff75b2 */ /* 0x0006620008000100 */
[----:B------:R3:W1:Y:S01]  /*06b0*/  SYNCS.EXCH.64 URZ, [UR4+0x18], UR8 ;  /* 0x0000180804ff75b2 */ /* 0x0006620008000100 */
[----:B------:R3:W1:Y:S01]  /*06c0*/  SYNCS.EXCH.64 URZ, [UR4+0x38], UR6 ;  /* 0x0000380604ff75b2 */ /* 0x0006620008000100 */
[----:B------:R-:W-:Y:S01]  /*06d0*/  NOP ;  /* 0x0000000000007918 */ /* 0x000fe20000000000 */
.L_x_9:
[----:B------:R-:W2:Y:S01]  /*06e0*/  SHFL.IDX PT, R0, R81, RZ, 0x1f ;  /* 0x00001fff51007589 */ /* 0x000ea200000e0000 */
[----:B------:R-:W-:Y:S01]  /*06f0*/  NOP ;  /* 0x0000000000007918 */ /* 0x000fe20000000000 */
[----:B--2---:R-:W-:-:S13]  /*0700*/  ISETP.NE.AND P0, PT, R0, 0x1, PT ;  /* 0x000000010000780c */ /* 0x004fda0003f05270 */
[----:B------:R-:W-:Y:S05]  /*0710*/  @P0 BRA `(.L_x_10) ;  /* 0x0000000000540947 */ /* 0x000fea0003800000 */
[----:B---3--:R-:W-:Y:S01]  /*0720*/  UMOV UR4, 0x400 ;  /* 0x0000040000047882 */ /* 0x008fe20000000000 */
        /* <DEDUP_REMOVED lines=10> */
[----:B------:R-:W2:Y:S02]  /*07d0*/  FENCE.VIEW.ASYNC.S ;  /* 0x00000000000073c6 */ /* 0x000ea40000000000 */
[----:B--2---:R2:W3:Y:S08]  /*07e0*/  SYNCS.EXCH.64 URZ, [UR4+0x40], UR8 ;  /* 0x0000400804ff75b2 */ /* 0x0044f00008000100 */
        /* <DEDUP_REMOVED lines=8> */
.L_x_10:
[----:B------:R-:W4:Y:S01]  /*0870*/  SHFL.IDX PT, R0, R81, RZ, 0x1f ;  /* 0x00001fff51007589 */ /* 0x000f2200000e0000 */
[----:B------:R-:W-:Y:S01]  /*0880*/  NOP ;  /* 0x0000000000007918 */ /* 0x000fe20000000000 */
[----:B----4-:R-:W-:-:S13]  /*0890*/  ISETP.NE.AND P0, PT, R0, 0x3, PT ;  /* 0x000000030000780c */ /* 0x010fda0003f05270 */
[----:B------:R-:W-:Y:S05]  /*08a0*/  @P0 BRA `(.L_x_11) ;  /* 0x00000000002c0947 */ /* 0x000fea0003800000 */
[----:B--23--:R-:W-:Y:S01]  /*08b0*/  UMOV UR6, 0x400 ;  /* 0x0000040000067882 */ /* 0x00cfe20000000000 */
[----:B------:R-:W-:Y:S01]  /*08c0*/  UMOV UR4, 0x20 ;  /* 0x0000002000047882 */ /* 0x000fe20000000000 */
[----:B------:R-:W-:Y:S02]  /*08d0*/  ULEA UR6, UR47, UR6, 0x18 ;  /* 0x000000062f067291 */ /* 0x000fe4000f8ec0ff */
[----:B------:R-:W-:-:S04]  /*08e0*/  UIADD3 UR4, UPT, UPT, -UR4, 0x100000, URZ ;  /* 0x0010000004047890 */ /* 0x000fc8000fffe1ff */
[----:B------:R-:W-:Y:S02]  /*08f0*/  USHF.L.U32 UR5, UR4, 0xb, URZ ;  /* 0x0000000b04057899 */ /* 0x000fe400080006ff */
[----:B------:R-:W-:Y:S01]  /*0900*/  USHF.L.U32 UR4, UR4, 0x1, URZ ;  /* 0x0000000104047899 */ /* 0x000fe200080006ff */
[----:B------:R-:W-:Y:S01]  /*0910*/  ELECT P0, URZ, PT ;  /* 0x0000000000ff782f */ /* 0x000fe20003800000 */
[----:B------:R-:W2:Y:S10]  /*0920*/  FENCE.VIEW.ASYNC.S ;  /* 0x00000000000073c6 */ /* 0x000eb40000000000 */
[----:B--2---:R4:W2:Y:S01]  /*0930*/  SYNCS.EXCH.64 URZ, [UR6+0x80], UR4 ;  /* 0x0000800406ff75b2 */ /* 0x0048a20008000100 */
[----:B------:R4:W3:Y:S02]  /*0940*/  SYNCS.EXCH.64 URZ, [UR6+0x88], UR4 ;  /* 0x0000880406ff75b2 */ /* 0x0008e40008000100 */
[----:B----4-:R-:W-:Y:S01]  /*0950*/  NOP ;  /* 0x0000000000007918 */ /* 0x010fe20000000000 */
.L_x_11:
[----:B------:R-:W4:Y:S01]  /*0960*/  SHFL.IDX PT, R0, R81, RZ, 0x1f ;  /* 0x00001fff51007589 */ /* 0x000f2200000e0000 */
[----:B------:R-:W-:Y:S01]  /*0970*/  NOP ;  /* 0x0000000000007918 */ /* 0x000fe20000000000 */
[----:B----4-:R-:W-:-:S13]  /*0980*/  ISETP.NE.AND P0, PT, R0, 0x4, PT ;  /* 0x000000040000780c */ /* 0x010fda0003f05270 */
[----:B------:R-:W-:Y:S05]  /*0990*/  @P0 BRA `(.L_x_12) ;  /* 0x0000000000480947 */ /* 0x000fea0003800000 */
[----:B--23--:R-:W-:Y:S01]  /*09a0*/  UMOV UR4, 0x3a0 ;  /* 0x000003a000047882 */ /* 0x00cfe20000000000 */
[----:B------:R-:W-:Y:S01]  /*09b0*/  UMOV UR6, 0x400 ;  /* 0x0000040000067882 */ /* 0x000fe20000000000 */
[----:B------:R-:W-:Y:S01]  /*09c0*/  USEL UR4, UR4, 0x320, UP4 ;  /* 0x0000032004047887 */ /* 0x000fe2000a000000 */
        /* <DEDUP_REMOVED lines=10> */
[----:B--2---:R4:W2:Y:S08]  /*0a70*/  SYNCS.EXCH.64 URZ, [UR6+0x90], UR8 ;  /* 0x0000900806ff75b2 */ /* 0x0048b00008000100 */
[----:B------:R4:W3:Y:S01]  /*0a80*/  SYNCS.EXCH.64 URZ, [UR6+0xa0], UR4 ;  /* 0x0000a00406ff75b2 */ /* 0x0008e20008000100 */
[----:B------:R4:W1:Y:S01]  /*0a90*/  SYNCS.EXCH.64 URZ, [UR6+0x98], UR8 ;  /* 0x0000980806ff75b2 */ /* 0x0008620008000100 */
[----:B------:R4:W1:Y:S02]  /*0aa0*/  SYNCS.EXCH.64 URZ, [UR6+0xa8], UR4 ;  /* 0x0000a80406ff75b2 */ /* 0x0008640008000100 */
[----:B----4-:R-:W-:Y:S01]  /*0ab0*/  NOP ;  /* 0x0000000000007918 */ /* 0x010fe20000000000 */
.L_x_12:
[----:B------:R-:W4:Y:S01]  /*0ac0*/  SHFL.IDX PT, R0, R81, RZ, 0x1f ;  /* 0x00001fff51007589 */ /* 0x000f2200000e0000 */
[----:B------:R-:W-:Y:S01]  /*0ad0*/  NOP ;  /* 0x0000000000007918 */ /* 0x000fe20000000000 */
[----:B----4-:R-:W-:-:S13]  /*0ae0*/  ISETP.NE.AND P0, PT, R0, 0x5, PT ;  /* 0x000000050000780c */ /* 0x010fda0003f05270 */
[----:B------:R-:W-:Y:S05]  /*0af0*/  @P0 BRA `(.L_x_13) ;  /* 0x0000000000540947 */ /* 0x000fea0003800000 */
[----:B--23--:R-:W-:Y:S01]  /*0b00*/  UMOV UR4, 0x400 ;  /* 0x0000040000047882 */ /* 0x00cfe20000000000 */
        /* <DEDUP_REMOVED lines=14> */
[----:B------:R4:W1:Y:S01]  /*0bf0*/  SYNCS.EXCH.64 URZ, [UR4+0xd8], UR8 ;  /* 0x0000d80804ff75b2 */ /* 0x0008620008000100 */
[----:B------:R4:W1:Y:S01]  /*0c00*/  SYNCS.EXCH.64 URZ, [UR4+0xc0], UR6 ;  /* 0x0000c00604ff75b2 */ /* 0x0008620008000100 */
[----:B------:R4:W1:Y:S01]  /*0c10*/  SYNCS.EXCH.64 URZ, [UR4+0xe0], UR8 ;  /* 0x0000e00804ff75b2 */ /* 0x0008620008000100 */
[----:B------:R4:W1:Y:S01]  /*0c20*/  SYNCS.EXCH.64 URZ, [UR4+0xc8], UR6 ;  /* 0x0000c80604ff75b2 */ /* 0x0008620008000100 */
[----:B------:R4:W1:Y:S02]  /*0c30*/  SYNCS.EXCH.64 URZ, [UR4+0xe8], UR8 ;  /* 0x0000e80804ff75b2 */ /* 0x0008640008000100 */
[----:B----4-:R-:W-:Y:S01]  /*0c40*/  NOP ;  /* 0x0000000000007918 */ /* 0x010fe20000000000 */
.L_x_13:
[----:B------:R-:W4:Y:S01]  /*0c50*/  SHFL.IDX PT, R0, R81, RZ, 0x1f ;  /* 0x00001fff51007589 */ /* 0x000f2200000e0000 */
[----:B------:R-:W-:Y:S01]  /*0c60*/  ISETP.NE.OR P1, PT, RZ, UR20, !P1 ;  /* 0x00000014ff007c0c */ /* 0x000fe2000cf25670 */
        /* <DEDUP_REMOVED lines=12> */
[----:B------:R4:W3:Y:S01]  /*0d30*/  SYNCS.EXCH.64 URZ, [UR4+0x100], UR6 ;  /* 0x0001000604ff75b2 */ /* 0x0008e20008000100 */
[----:B------:R4:W1:Y:S01]  /*0d40*/  SYNCS.EXCH.64 URZ, [UR4+0xf8], UR6 ;  /* 0x0000f80604ff75b2 */ /* 0x0008620008000100 */
[----:B------:R4:W1:Y:S02]  /*0d50*/  SYNCS.EXCH.64 URZ, [UR4+0x108], UR6 ;  /* 0x0001080604ff75b2 */ /* 0x0008640008000100 */
[----:B----4-:R-:W-:Y:S01]  /*0d60*/  NOP ;  /* 0x0000000000007918 */ /* 0x010fe20000000000 */
.L_x_14:
[----:B------:R-:W-:Y:S01]  /*0d70*/  VOTEU.ALL UP0, P1 ;  /* 0x0000000000ff7886 */ /* 0x000fe20000800000 */
[----:B--23--:R-:W-:Y:S01]  /*0d80*/  UMOV UR4, 0x20 ;  /* 0x0000002000047882 */ /* 0x00cfe20000000000 */
[----:B------:R-:W2:Y:S01]  /*0d90*/  LDCU UR7, c[0x0][0x36c] ;  /* 0x00006d80ff0777ac */ /* 0x000ea20008000800 */
[----:B------:R-:W-:Y:S01]  /*0da0*/  NOP ;  /* 0x0000000000007918 */ /* 0x000fe20000000000 */
[----:B------:R-:W-:Y:S01]  /*0db0*/  LOP3.LUT R0, R94, 0x1f, RZ, 0xc0, !PT ;  /* 0x0000001f5e007812 */ /* 0x000fe200078ec0ff */
[----:B------:R-:W-:Y:S01]  /*0dc0*/  @!UP0 UMOV UR6, 0x400 ;  /* 0x0000040000068882 */ /* 0x000fe20000000000 */
[----:B------:R-:W-:-:S04]  /*0dd0*/  @!UP0 UIADD3 UR4, UPT, UPT, -UR4, 0x100000, URZ ;  /* 0x0010000004048890 */ /* 0x000fc8000fffe1ff */
[----:B------:R-:W-:Y:S02]  /*0de0*/  @!UP0 USHF.L.U32 UR5, UR4, 0xb, URZ ;  /* 0x0000000b04058899 */ /* 0x000fe400080006ff */
[----:B------:R-:W-:Y:S02]  /*0df0*/  @!UP0 USHF.L.U32 UR4, UR4, 0x1, URZ ;  /* 0x0000000104048899 */ /* 0x000fe400080006ff */
[----:B------:R-:W-:Y:S01]  /*0e00*/  @!UP0 ULEA UR6, UR47, UR6, 0x18 ;  /* 0x000000062f068291 */ /* 0x000fe2000f8ec0ff */
[----:B------:R-:W-:Y:S01]  /*0e10*/  VOTEU.ALL UP0, P1 ;  /* 0x0000000000ff7886 */ /* 0x000fe20000800000 */
[----:B------:R-:W-:Y:S02]  /*0e20*/  UISETP.NE.AND UP5, UPT, UR20, URZ, UPT ;  /* 0x000000ff1400728c */ /* 0x000fe4000bfa5270 */
[----:B--2---:R-:W-:Y:S01]  /*0e30*/  UISETP.EQ.U32.AND UP6, UPT, UR7, 0x1, UPT ;  /* 0x000000010700788c */ /* 0x004fe2000bfc2070 */
[----:B------:R-:W2:Y:S07]  /*0e40*/  FENCE.VIEW.ASYNC.S ;  /* 0x00000000000073c6 */ /* 0x000eae0000000000 */
[----:B--2---:R2:W3:Y:S01]  /*0e50*/  @!UP0 SYNCS.EXCH.64 URZ, [UR6+0x110], UR4 ;  /* 0x0001100406ff85b2 */ /* 0x0044e20008000100 */
[----:B------:R-:W-:Y:S05]  /*0e60*/  BRA.U !UP6, `(.L_x_15) ;  /* 0x000000010e087547 */ /* 0x000fea000b800000 */
[----:B-1-3--:R-:W-:Y:S01]  /*0e70*/  UCGABAR_ARV ;  /* 0x00000000000079c7 */ /* 0x00afe20008000000 */
[----:B------:R-:W-:Y:S05]  /*0e80*/  BRA `(.L_x_16) ;  /* 0x0000000000047947 */ /* 0x000fea0003800000 */
.L_x_15:
[----:B-1-3--:R-:W-:Y:S01]  /*0e90*/  NOP ;  /* 0x0000000000007918 */ /* 0x00afe20000000000 */
.L_x_16:
[----:B------:R-:W1:Y:S01]  /*0ea0*/  S2UR UR22, SR_CTAID.X ;  /* 0x00000000001679c3 */ /* 0x000e620000002500 */
[----:B------:R-:W-:-:S05]  /*0eb0*/  CS2R.32 R82, SR_CgaSize ;  /* 0x0000000000527805 */ /* 0x000fca0000008a00 */
[----:B------:R-:W-:-:S05]  /*0ec0*/  IMAD R82, R82, -0xa0, RZ ;  /* 0xffffff6052527824 */ /* 0x000fca00078e02ff */
[----:B--2---:R-:W-:-:S14]  /*0ed0*/  R2UR UR5, R82 ;  /* 0x00000000520572ca */ /* 0x004fdc00000e0000 */
[----:B------:R-:W2:Y:S01]  /*0ee0*/  LDCU UR5, c[0x0][UR5+0x2b0] ;  /* 0x00005600050577ac */ /* 0x000ea20008000800 */
[----:B------:R-:W-:-:S05]  /*0ef0*/  CS2R.32 R82, SR_CgaSize ;  /* 0x0000000000527805 */ /* 0x000fca0000008a00 */
[----:B------:R-:W-:-:S05]  /*0f00*/  IMAD R82, R82, -0xa0, RZ ;  /* 0xffffff6052527824 */ /* 0x000fca00078e02ff */
[----:B------:R-:W-:-:S14]  /*0f10*/  R2UR UR4, R82 ;  /* 0x00000000520472ca */ /* 0x000fdc00000e0000 */
[----:B------:R-:W3:Y:S01]  /*0f20*/  LDCU UR4, c[0x0][UR4+0x2b4] ;  /* 0x00005680040477ac */ /* 0x000ee20008000800 */
[----:B------:R-:W4:Y:S01]  /*0f30*/  S2UR UR28, SR_CTAID.Y ;  /* 0x00000000001c79c3 */ /* 0x000f220000002600 */
[----:B------:R-:W-:-:S05]  /*0f40*/  CS2R.32 R82, SR_CgaSize ;  /* 0x0000000000527805 */ /* 0x000fca0000008a00 */
[----:B------:R-:W-:-:S05]  /*0f50*/  IMAD R82, R82, -0xa0, RZ ;  /* 0xffffff6052527824 */ /* 0x000fca00078e02ff */
[----:B------:R-:W-:-:S14]  /*0f60*/  R2UR UR7, R82 ;  /* 0x00000000520772ca */ /* 0x000fdc00000e0000 */
[----:B------:R-:W3:Y:S01]  /*0f70*/  LDCU UR7, c[0x0][UR7+0x2a4] ;  /* 0x00005480070777ac */ /* 0x000ee20008000800 */
[----:B------:R-:W-:Y:S01]  /*0f80*/  UISETP.GT.U32.AND UP0, UPT, UR68, 0xffff, UPT ;  /* 0x0000ffff4400788c */ /* 0x000fe2000bf04070 */
[----:B------:R-:W-:-:S05]  /*0f90*/  CS2R.32 R82, SR_CgaSize ;  /* 0x0000000000527805 */ /* 0x000fca0000008a00 */
[----:B------:R-:W-:-:S05]  /*0fa0*/  IMAD R82, R82, -0xa0, RZ ;  /* 0xffffff6052527824 */ /* 0x000fca00078e02ff */
[----:B------:R-:W-:-:S14]  /*0fb0*/  R2UR UR63, R82 ;  /* 0x00000000523f72ca */ /* 0x000fdc00000e0000 */
[----:B------:R-:W3:Y:S01]  /*0fc0*/  LDCU UR63, c[0x0][UR63+0x2a0] ;  /* 0x000054003f3f77ac */ /* 0x000ee20008000800 */
[----:B------:R-:W3:Y:S01]  /*0fd0*/  LDCU UR21, c[0x0][0xb24] ;  /* 0x00016480ff1577ac */ /* 0x000ee20008000800 */
[----:B------:R-:W3:Y:S01]  /*0fe0*/  LDCU UR42, c[0x0][0xb24] ;  /* 0x00016480ff2a77ac */ /* 0x000ee20008000800 */
[----:B-1----:R-:W-:Y:S01]  /*0ff0*/  I2FP.F32.U32 R3, UR22 ;  /* 0x0000001600037c45 */ /* 0x002fe20008201000 */
[----:B------:R-:W1:Y:S04]  /*1000*/  LDCU UR25, c[0x0][0xb30] ;  /* 0x00016600ff1977ac */ /* 0x000e680008000800 */
[----:B--2---:R-:W-:Y:S01]  /*1010*/  FMUL R3, R3, UR5 ;  /* 0x0000000503037c20 */ /* 0x004fe20008400000 */
[----:B------:R-:W-:Y:S01]  /*1020*/  USEL UR5, UR68, 0xffff, !UP0 ;  /* 0x0000ffff44057887 */ /* 0x000fe2000c000000 */
[----:B----4-:R-:W-:Y:S01]  /*1030*/  I2FP.F32.U32 R2, UR28 ;  /* 0x0000001c00027c45 */ /* 0x010fe20008201000 */
[----:B------:R-:W-:-:S03]  /*1040*/  USHF.L.U32 UR30, UR47, 0xa, URZ ;  /* 0x0000000a2f1e7899 */ /* 0x000fc600080006ff */
[----:B------:R-:W2:Y:S01]  /*1050*/  F2I.U32.TRUNC.NTZ R3, R3 ;  /* 0x0000000300037305 */ /* 0x000ea2000020f000 */
[----:B------:R-:W-:Y:S01]  /*1060*/  ULOP3.LUT UR29, UR5, 0xffff, URZ, 0xc0, !UPT ;  /* 0x0000ffff051d7892 */ /* 0x000fe2000f8ec0ff */
[----:B---3--:R-:W-:-:S06]  /*1070*/  FMUL R2, R2, UR4 ;  /* 0x0000000402027c20 */ /* 0x008fcc0008400000 */
[----:B------:R-:W3:Y:S01]  /*1080*/  F2I.U32.TRUNC.NTZ R2, R2 ;  /* 0x0000000200027305 */ /* 0x000ee2000020f000 */
[----:B--2---:R-:W-:Y:S02]  /*1090*/  R2UR UR4, R3 ;  /* 0x00000000030472ca */ /* 0x004fe400000e0000 */
[----:B------:R-:W-:Y:S02]  /*10a0*/  PRMT R3, RZ, 0x7610, R3 ;  /* 0x00007610ff037816 */ /* 0x000fe40000000003 */
[----:B---3--:R-:W-:Y:S02]  /*10b0*/  R2UR UR6, R2 ;  /* 0x00000000020672ca */ /* 0x008fe400000e0000 */
[----:B------:R-:W-:-:S07]  /*10c0*/  PRMT R2, RZ, 0x7610, R2 ;  /* 0x00007610ff027816 */ /* 0x000fce0000000002 */
[----:B------:R-:W-:-:S04]  /*10d0*/  UIADD3 UR5, UPT, UPT, -UR4, URZ, URZ ;  /* 0x000000ff04057290 */ /* 0x000fc8000fffe1ff */
[----:B------:R-:W-:Y:S02]  /*10e0*/  UIMAD UR63, UR63, UR5, UR22 ;  /* 0x000000053f3f72a4 */ /* 0x000fe4000f8e0216 */
[----:B------:R-:W-:-:S04]  /*10f0*/  UIADD3 UR4, UPT, UPT, -UR6, URZ, URZ ;  /* 0x000000ff06047290 */ /* 0x000fc8000fffe1ff */
[----:B------:R-:W-:-:S06]  /*1100*/  UIMAD UR4, UR7, UR4, UR28 ;  /* 0x00000004070472a4 */ /* 0x000fcc000f8e021c */
[----:B------:R-:W-:Y:S01]  /*1110*/  IMAD.U32 R82, RZ, RZ, UR4 ;  /* 0x00000004ff527e24 */ /* 0x000fe2000f8e00ff */
[----:B-1----:R-:W-:Y:S06]  /*1120*/  BRA.U UP5, `(.L_x_17) ;  /* 0x0000000105407547 */ /* 0x002fec000b800000 */
[----:B------:R-:W-:Y:S01]  /*1130*/  R2UR UR4, R82 ;  /* 0x00000000520472ca */ /* 0x000fe200000e0000 */
[----:B------:R-:W-:-:S12]  /*1140*/  ULOP3.LUT UR7, UR63, 0xfffffffe, URZ, 0xc0, !UPT ;  /* 0xfffffffe3f077892 */ /* 0x000fd8000f8ec0ff */
[----:B------:R-:W-:Y:S02]  /*1150*/  UISETP.NE.AND UP0, UPT, UR4, URZ, UPT ;  /* 0x000000ff0400728c */ /* 0x000fe4000bf05270 */
[----:B------:R-:W-:Y:S02]  /*1160*/  ULOP3.LUT UR4, UR63, 0x2, URZ, 0x3c, !UPT ;  /* 0x000000023f047892 */ /* 0x000fe4000f8e3cff */
[----:B------:R-:W-:Y:S02]  /*1170*/  UISETP.GT.U32.AND UP2, UPT, UR63, 0x1, UP0 ;  /* 0x000000013f00788c */ /* 0x000fe40008744070 */
[----:B------:R-:W-:Y:S02]  /*1180*/  UISETP.GT.U32.AND UP0, UPT, UR4, 0x1, UP0 ;  /* 0x000000010400788c */ /* 0x000fe40008704070 */
[----:B------:R-:W-:Y:S02]  /*1190*/  USEL UR5, URZ, 0x2, UP2 ;  /* 0x00000002ff057887 */ /* 0x000fe40009000000 */
[----:B------:R-:W-:-:S02]  /*11a0*/  USEL UR6, URZ, 0x1, UP2 ;  /* 0x00000001ff067887 */ /* 0x000fc40009000000 */
[----:B------:R-:W-:Y:S02]  /*11b0*/  USEL UR4, URZ, 0x4, UP0 ;  /* 0x00000004ff047887 */ /* 0x000fe40008000000 */
[----:B------:R-:W-:Y:S02]  /*11c0*/  USEL UR8, URZ, 0x8, UP0 ;  /* 0x00000008ff087887 */ /* 0x000fe40008000000 */
[----:B------:R-:W-:-:S03]  /*11d0*/  UIADD3 UR4, UPT, UPT, UR4, UR5, UR6 ;  /* 0x0000000504047290 */ /* 0x000fc6000fffe006 */
[----:B------:R-:W-:Y:S01]  /*11e0*/  UMOV UR5, 0x3 ;  /* 0x0000000300057882 */ /* 0x000fe20000000000 */
[----:B------:R-:W-:Y:S02]  /*11f0*/  UIADD3 UR4, UPT, UPT, UR4, UR8, URZ ;  /* 0x0000000804047290 */ /* 0x000fe4000fffe0ff */
[----:B------:R-:W-:-:S04]  /*1200*/  USHF.L.U32 UR5, UR5, UR7, URZ ;  /* 0x0000000705057299 */ /* 0x000fc800080006ff */
[----:B------:R-:W-:Y:S02]  /*1210*/  MOV R3, UR4 ;  /* 0x0000000400037c02 */ /* 0x000fe40008000f00 */
[----:B------:R-:W-:-:S07]  /*1220*/  IMAD.U32 R2, RZ, RZ, UR5 ;  /* 0x00000005ff027e24 */ /* 0x000fce000f8e00ff */
.L_x_17:
[----:B------:R-:W1:Y:S01]  /*1230*/  S2UR UR36, SR_CTAID.Z ;  /* 0x00000000002479c3 */ /* 0x000e620000002700 */
[----:B------:R-:W-:Y:S01]  /*1240*/  UISETP.GE.AND UP0, UPT, UR21, 0x1, UPT ;  /* 0x000000011500788c */ /* 0x000fe2000bf06270 */
[----:B------:R-:W-:Y:S01]  /*1250*/  UMOV UR26, 0x5 ;  /* 0x00000005001a7882 */ /* 0x000fe20000000000 */
[----:B------:R-:W-:-:S07]  /*1260*/  UMOV UR24, UR22 ;  /* 0x0000001600187c82 */ /* 0x000fce0008000000 */
[----:B------:R-:W-:Y:S05]  /*1270*/  BRA.U !UP0, `(.L_x_18) ;  /* 0x0000000108d47547 */ /* 0x000fea000b800000 */
[----:B------:R-:W2:Y:S01]  /*1280*/  LDCU.128 UR16, c[0x0][0xb10] ;  /* 0x00016200ff1077ac */ /* 0x000ea20008000c00 */
[----:B------:R-:W3:Y:S01]  /*1290*/  LDCU UR6, c[0x0][0x370] ;  /* 0x00006e00ff0677ac */ /* 0x000ee20008000800 */
[----:B------:R-:W4:Y:S01]  /*12a0*/  LDCU UR7, c[0x0][0x374] ;  /* 0x00006e80ff0777ac */ /* 0x000f220008000800 */
[----:B------:R-:W1:Y:S01]  /*12b0*/  LDCU UR23, c[0x0][0xb0c] ;  /* 0x00016180ff1777ac */ /* 0x000e620008000800 */
[----:B------:R-:W1:Y:S01]  /*12c0*/  LDCU UR24, c[0x0][0xb20] ;  /* 0x00016400ff1877ac */ /* 0x000e620008000800 */
[----:B------:R-:W1:Y:S01]  /*12d0*/  LDCU.64 UR8, c[0x0][0xb28] ;  /* 0x00016500ff0877ac */ /* 0x000e620008000a00 */
[----:B--2---:R-:W-:Y:S02]  /*12e0*/  UISETP.NE.AND UP3, UPT, UR18, 0x1, UPT ;  /* 0x000000011200788c */ /* 0x004fe4000bf65270 */
[----:B----4-:R-:W-:Y:S02]  /*12f0*/  UIMAD.WIDE.U32 UR10, UR7, UR19, URZ ;  /* 0x00000013070a72a5 */ /* 0x010fe4000f8e00ff */
[----:B---3--:R-:W-:-:S02]  /*1300*/  UIMAD.WIDE.U32 UR12, UR6, UR16, URZ ;  /* 0x00000010060c72a5 */ /* 0x008fc4000f8e00ff */
[----:B-1----:R-:W-:Y:S02]  /*1310*/  UISETP.NE.AND UP0, UPT, UR23, 0x1, UPT ;  /* 0x000000011700788c */ /* 0x002fe4000bf05270 */
[----:B------:R-:W-:Y:S01]  /*1320*/  UIMAD.WIDE.U32 UR4, UR22, UR16, URZ ;  /* 0x00000010160472a5 */ /* 0x000fe2000f8e00ff */
[----:B------:R-:W-:Y:S02]  /*1330*/  UMOV UR10, UR11 ;  /* 0x0000000b000a7c82 */ /* 0x000fe40008000000 */
[----:B------:R-:W-:Y:S01]  /*1340*/  UMOV UR12, UR13 ;  /* 0x0000000d000c7c82 */ /* 0x000fe20008000000 */
[----:B------:R-:W-:Y:S02]  /*1350*/  @UP3 USHF.R.U32.HI UR7, URZ, UR24, UR10 ;  /* 0x00000018ff073299 */ /* 0x000fe4000801160a */
[----:B------:R-:W-:Y:S01]  /*1360*/  UISETP.NE.AND UP2, UPT, UR21, 0x1, UPT ;  /* 0x000000011500788c */ /* 0x000fe2000bf45270 */
[----:B------:R-:W-:Y:S02]  /*1370*/  UMOV UR4, UR5 ;  /* 0x0000000500047c82 */ /* 0x000fe40008000000 */
[----:B------:R-:W-:-:S02]  /*1380*/  @UP0 USHF.R.U32.HI UR6, URZ, UR17, UR12 ;  /* 0x00000011ff060299 */ /* 0x000fc4000801160c */
[----:B------:R-:W-:Y:S02]  /*1390*/  USHF.R.U32.HI UR4, URZ, UR17, UR4 ;  /* 0x00000011ff047299 */ /* 0x000fe40008011604 */
[----:B------:R-:W-:Y:S02]  /*13a0*/  UIMAD.WIDE.U32 UR12, UR28, UR19, URZ ;  /* 0x000000131c0c72a5 */ /* 0x000fe4000f8e00ff */
[----:B------:R-:W-:Y:S02]  /*13b0*/  UIMAD.WIDE.U32 UR10, UR7, UR8, URZ ;  /* 0x00000008070a72a5 */ /* 0x000fe4000f8e00ff */
[----:B------:R-:W-:Y:S02]  /*13c0*/  UIMAD.WIDE.U32 UR14, UR6, UR8, URZ ;  /* 0x00000008060e72a5 */ /* 0x000fe4000f8e00ff */
[----:B------:R-:W-:-:S03]  /*13d0*/  USEL UR5, UR22, UR4, !UP0 ;  /* 0x0000000416057287 */ /* 0x000fc6000c000000 */
[----:B------:R-:W-:Y:S01]  /*13e0*/  UMOV UR4, UR13 ;  /* 0x0000000d00047c82 */ /* 0x000fe20008000000 */
[----:B------:R-:W-:Y:S01]  /*13f0*/  UMOV UR10, UR11 ;  /* 0x0000000b000a7c82 */ /* 0x000fe20008000000 */
[----:B------:R-:W-:Y:S02]  /*1400*/  USHF.R.U32.HI UR4, URZ, UR24, UR4 ;  /* 0x00000018ff047299 */ /* 0x000fe40008011604 */
[----:B------:R-:W-:Y:S01]  /*1410*/  @UP2 USHF.R.U32.HI UR7, URZ, UR9, UR10 ;  /* 0x00000009ff072299 */ /* 0x000fe2000801160a */
[----:B------:R-:W-:Y:S01]  /*1420*/  UMOV UR14, UR15 ;  /* 0x0000000f000e7c82 */ /* 0x000fe20008000000 */
[----:B------:R-:W-:Y:S02]  /*1430*/  USEL UR4, UR28, UR4, !UP3 ;  /* 0x000000041c047287 */ /* 0x000fe4000d800000 */
[----:B------:R-:W-:Y:S02]  /*1440*/  @UP2 USHF.R.U32.HI UR6, URZ, UR9, UR14 ;  /* 0x00000009ff062299 */ /* 0x000fe4000801160e */
[----:B------:R-:W-:-:S02]  /*1450*/  UIMAD UR7, UR7, UR21, URZ ;  /* 0x00000015070772a4 */ /* 0x000fc4000f8e02ff */
[----:B------:R-:W-:Y:S02]  /*1460*/  UIMAD UR12, UR6, UR21, URZ ;  /* 0x00000015060c72a4 */ /* 0x000fe4000f8e02ff */
[----:B------:R-:W-:Y:S02]  /*1470*/  UISETP.GE.AND UP0, UPT, UR4, UR7, UPT ;  /* 0x000000070400728c */ /* 0x000fe4000bf06270 */
[----:B------:R-:W-:Y:S02]  /*1480*/  UIMAD.WIDE.U32 UR10, UR4, UR8, URZ ;  /* 0x00000008040a72a5 */ /* 0x000fe4000f8e00ff */
[----:B------:R-:W-:Y:S02]  /*1490*/  UISETP.GE.OR UP0, UPT, UR5, UR12, UP0 ;  /* 0x0000000c0500728c */ /* 0x000fe40008706670 */
[----:B------:R-:W-:Y:S02]  /*14a0*/  UIMAD.WIDE.U32 UR12, UR5, UR8, URZ ;  /* 0x00000008050c72a5 */ /* 0x000fe4000f8e00ff */
[----:B------:R-:W-:Y:S01]  /*14b0*/  UIADD3 UR10, UPT, UPT, -UR4, URZ, URZ ;  /* 0x000000ff040a7290 */ /* 0x000fe2000fffe1ff */
[----:B------:R-:W-:Y:S01]  /*14c0*/  UMOV UR8, UR11 ;  /* 0x0000000b00087c82 */ /* 0x000fe20008000000 */
[----:B------:R-:W-:-:S02]  /*14d0*/  UIADD3 UR24, UPT, UPT, -UR5, URZ, URZ ;  /* 0x000000ff05187290 */ /* 0x000fc4000fffe1ff */
[----:B------:R-:W-:-:S03]  /*14e0*/  USHF.R.U32.HI UR8, URZ, UR9, UR8 ;  /* 0x00000009ff087299 */ /* 0x000fc60008011608 */
[----:B------:R-:W-:Y:S01]  /*14f0*/  @!UP0 UMOV UR7, UR13 ;  /* 0x0000000d00078c82 */ /* 0x000fe20008000000 */
[----:B------:R-:W-:Y:S02]  /*1500*/  UIMAD UR28, UR18, UR10, UR28 ;  /* 0x0000000a121c72a4 */ /* 0x000fe4000f8e021c */
[----:B------:R-:W-:Y:S02]  /*1510*/  USEL UR8, UR4, UR8, !UP2 ;  /* 0x0000000804087287 */ /* 0x000fe4000d000000 */
[----:B------:R-:W-:Y:S02]  /*1520*/  @!UP0 USHF.R.U32.HI UR7, URZ, UR9, UR7 ;  /* 0x00000009ff078299 */ /* 0x000fe40008011607 */
[----:B------:R-:W-:Y:S02]  /*1530*/  UIADD3 UR9, UPT, UPT, -UR8, URZ, URZ ;  /* 0x000000ff08097290 */ /* 0x000fe4000fffe1ff */
[----:B------:R-:W-:Y:S02]  /*1540*/  @!UP0 USEL UR7, UR5, UR7, !UP2 ;  /* 0x0000000705078287 */ /* 0x000fe4000d000000 */
[----:B------:R-:W-:-:S02]  /*1550*/  UIMAD UR9, UR21, UR9, UR4 ;  /* 0x00000009150972a4 */ /* 0x000fc4000f8e0204 */
[----:B------:R-:W-:Y:S02]  /*1560*/  @!UP0 UIADD3 UR8, UPT, UPT, UR8, -UR7, URZ ;  /* 0x8000000708088290 */ /* 0x000fe4000fffe0ff */
[----:B------:R-:W-:Y:S02]  /*1570*/  @!UP0 UIMAD UR6, UR9, UR6, UR7 ;  /* 0x00000006090682a4 */ /* 0x000fe4000f8e0207 */
[----:B------:R-:W-:Y:S02]  /*1580*/  @!UP0 UIMAD UR4, UR8, UR21, UR5 ;  /* 0x00000015080482a4 */ /* 0x000fe4000f8e0205 */
[----:B------:R-:W-:Y:S02]  /*1590*/  UIMAD UR24, UR23, UR24, UR22 ;  /* 0x00000018171872a4 */ /* 0x000fe4000f8e0216 */
[----:B------:R-:W-:Y:S01]  /*15a0*/  UIMAD UR28, UR4, UR18, UR28 ;  /* 0x00000012041c72a4 */ /* 0x000fe2000f8e021c */
[----:B------:R-:W-:Y:S02]  /*15b0*/  @!UP0 UMOV UR5, UR6 ;  /* 0x0000000600058c82 */ /* 0x000fe40008000000 */
[----:B------:R-:W-:-:S12]  /*15c0*/  UIMAD UR24, UR5, UR23, UR24 ;  /* 0x00000017051872a4 */ /* 0x000fd8000f8e0218 */
.L_x_18:
[----:B------:R-:W-:Y:S02]  /*15d0*/  UISETP.NE.AND UP2, UPT, UR25, 0x1, UPT ;  /* 0x000000011900788c */ /* 0x000fe4000bf45270 */
[----:B------:R-:W-:Y:S02]  /*15e0*/  UISETP.NE.AND UP0, UPT, UR20, 0x2, UPT ;  /* 0x000000021400788c */ /* 0x000fe4000bf05270 */
[----:B------:R-:W-:Y:S02]  /*15f0*/  ULOP3.LUT UR30, UR30, 0x800, URZ, 0xc0, !UPT ;  /* 0x000008001e1e7892 */ /* 0x000fe4000f8ec0ff */
[----:B------:R-:W-:-:S03]  /*1600*/  USHF.L.U32 UR29, UR26, UR29, URZ ;  /* 0x0000001d1a1d7299 */ /* 0x000fc600080006ff */
[----:B------:R-:W-:Y:S09]  /*1610*/  BRA.U UP2, `(.L_x_19) ;  /* 0x0000000102407547 */ /* 0x000ff2000b800000 */
[----:B------:R-:W2:Y:S01]  /*1620*/  LDCU.128 UR8, c[0x0][0xb10] ;  /* 0x00016200ff0877ac */ /* 0x000ea20008000c00 */
[----:B------:R-:W3:Y:S01]  /*1630*/  LDCU UR12, c[0x0][0xb0c] ;  /* 0x00016180ff0c77ac */ /* 0x000ee20008000800 */
[----:B------:R-:W4:Y:S01]  /*1640*/  LDCU UR13, c[0x0][0xb20] ;  /* 0x00016400ff0d77ac */ /* 0x000f220008000800 */
[----:B--2---:R-:W-:Y:S02]  /*1650*/  UIMAD.WIDE.U32 UR4, UR24, UR8, URZ ;  /* 0x00000008180472a5 */ /* 0x004fe4000f8e00ff */
[----:B------:R-:W-:Y:S02]  /*1660*/  UIMAD.WIDE.U32 UR6, UR28, UR11, URZ ;  /* 0x0000000b1c0672a5 */ /* 0x000fe4000f8e00ff */
[----:B---3--:R-:W-:Y:S02]  /*1670*/  UISETP.NE.AND UP2, UPT, UR12, 0x1, UPT ;  /* 0x000000010c00788c */ /* 0x008fe4000bf45270 */
[----:B------:R-:W-:-:S03]  /*1680*/  USHF.R.U32.HI UR5, URZ, UR9, UR5 ;  /* 0x00000009ff057299 */ /* 0x000fc60008011605 */
[----:B------:R-:W-:Y:S01]  /*1690*/  UMOV UR4, UR7 ;  /* 0x0000000700047c82 */ /* 0x000fe20008000000 */
[----:B------:R-:W-:Y:S02]  /*16a0*/  USEL UR5, UR24, UR5, !UP2 ;  /* 0x0000000518057287 */ /* 0x000fe4000d000000 */
[----:B------:R-:W-:Y:S02]  /*16b0*/  UISETP.NE.AND UP2, UPT, UR10, 0x1, UPT ;  /* 0x000000010a00788c */ /* 0x000fe4000bf45270 */
[----:B----4-:R-:W-:-:S04]  /*16c0*/  USHF.R.U32.HI UR4, URZ, UR13, UR4 ;  /* 0x0000000dff047299 */ /* 0x010fc80008011604 */
[----:B------:R-:W-:-:S04]  /*16d0*/  USEL UR4, UR28, UR4, !UP2 ;  /* 0x000000041c047287 */ /* 0x000fc8000d000000 */
[----:B------:R-:W-:Y:S02]  /*16e0*/  UIADD3 UR6, UPT, UPT, -UR4, UR5, URZ ;  /* 0x0000000504067290 */ /* 0x000fe4000fffe1ff */
[----:B------:R-:W-:Y:S02]  /*16f0*/  UIADD3 UR4, UPT, UPT, UR4, -UR5, URZ ;  /* 0x8000000504047290 */ /* 0x000fe4000fffe0ff */
[----:B------:R-:W-:Y:S02]  /*1700*/  UIMAD UR28, UR6, UR10, UR28 ;  /* 0x0000000a061c72a4 */ /* 0x000fe4000f8e021c */
[----:B------:R-:W-:-:S12]  /*1710*/  UIMAD UR24, UR4, UR12, UR24 ;  /* 0x0000000c041872a4 */ /* 0x000fd8000f8e0218 */
.L_x_19:
[----:B------:R-:W-:Y:S05]  /*1720*/  BRA.U !UP6, `(.L_x_20) ;  /* 0x000000010e0c7547 */ /* 0x000fea000b800000 */
[----:B------:R-:W-:Y:S01]  /*1730*/  UCGABAR_WAIT ;  /* 0x0000000000007dc7 */ /* 0x000fe20008000000 */
[----:B------:R-:W-:Y:S01]  /*1740*/  CCTL.IVALL ;  /* 0x00000000ff00798f */ /* 0x000fe20002000000 */
[----:B------:R-:W-:Y:S05]  /*1750*/  BRA `(.L_x_21) ;  /* 0x0000000000047947 */ /* 0x000fea0003800000 */
.L_x_20:
[----:B------:R-:W-:Y:S06]  /*1760*/  BAR.SYNC.DEFER_BLOCKING 0x0 ;  /* 0x0000000000007b1d */ /* 0x000fec0000010000 */
.L_x_21:
[----:B------:R-:W-:Y:S05]  /*1770*/  BRA.U UP0, `(.L_x_22) ;  /* 0x00000015005c7547 */ /* 0x000fea000b800000 */
[----:B------:R-:W2:Y:S01]  /*1780*/  LDCU UR6, c[0x0][0x38c] ;  /* 0x00007180ff0677ac */ /* 0x000ea20008000800 */
[----:B------:R-:W-:Y:S01]  /*1790*/  PLOP3.LUT P1, PT, PT, PT, UP4, 0x80, 0x8 ;  /* 0x000000000008781c */ /* 0x000fe20003f2f048 */
[----:B------:R-:W-:Y:S01]  /*17a0*/  IMAD.MOV.U32 R12, RZ, RZ, 0x1 ;  /* 0x00000001ff0c7424 */ /* 0x000fe200078e00ff */
[----:B------:R-:W-:Y:S01]  /*17b0*/  ISETP.NE.AND P2, PT, R0, RZ, P3 ;  /* 0x000000ff0000720c */ /* 0x000fe20001f45270 */
[----:B------:R-:W-:Y:S01]  /*17c0*/  UISETP.NE.AND UP1, UPT, UR20, URZ, UPT ;  /* 0x000000ff1400728c */ /* 0x000fe2000bf25270 */
[----:B------:R-:W-:Y:S02]  /*17d0*/  PLOP3.LUT P1, PT, P1, PT, PT, 0x8, 0x80 ;  /* 0x000000000080781c */ /* 0x000fe40000f2e170 */
[----:B------:R-:W-:Y:S01]  /*17e0*/  CS2R R10, SRZ ;  /* 0x00000000000a7805 */ /* 0x000fe2000001ff00 */
[----:B------:R-:W-:Y:S01]  /*17f0*/  IMAD.MOV.U32 R9, RZ, RZ, RZ ;  /* 0x000000ffff097224 */ /* 0x000fe200078e00ff */
[----:B------:R-:W3:Y:S01]  /*1800*/  LDCU UR48, c[0x0][0x370] ;  /* 0x00006e00ff3077ac */ /* 0x000ee20008000800 */
[----:B------:R-:W-:Y:S01]  /*1810*/  IMAD.MOV.U32 R8, RZ, RZ, 0x1 ;  /* 0x00000001ff087424 */ /* 0x000fe200078e00ff */
[----:B------:R-:W-:Y:S01]  /*1820*/  USEL UR31, UR43, 0x2, UP1 ;  /* 0x000000022b1f7887 */ /* 0x000fe20008800000 */
[----:B------:R-:W4:Y:S01]  /*1830*/  LDCU.64 UR40, c[0x0][0x348] ;  /* 0x00006900ff2877ac */ /* 0x000f220008000a00 */
[----:B--2---:R-:W-:-:S02]  /*1840*/  UIADD3 UR5, UPT, UPT, UR6, 0x7f, URZ ;  /* 0x0000007f06057890 */ /* 0x004fc4000fffe0ff */
[----:B------:R-:W-:Y:S02]  /*1850*/  USHF.L.U32 UR55, UR22, 0x7, URZ ;  /* 0x0000000716377899 */ /* 0x000fe400080006ff */
[----:B------:R-:W-:Y:S02]  /*1860*/  USHF.R.S32.HI UR4, URZ, 0x1f, UR5 ;  /* 0x0000001fff047899 */ /* 0x000fe40008011405 */
[----:B------:R-:W-:Y:S02]  /*1870*/  UIADD3 UR54, UPT, UPT, UR6, 0xfe, URZ ;  /* 0x000000fe06367890 */ /* 0x000fe4000fffe0ff */
[----:B------:R-:W-:Y:S02]  /*1880*/  ULEA.HI UR4, UR4, UR5, URZ, 0x7 ;  /* 0x0000000504047291 */ /* 0x000fe4000f8f38ff */
[----:B------:R-:W-:Y:S02]  /*1890*/  USHF.L.U32 UR5, UR22, 0x6, URZ ;  /* 0x0000000616057899 */ /* 0x000fe400080006ff */
[----:B------:R-:W-:-:S02]  /*18a0*/  USHF.R.S32.HI UR50, URZ, 0x7, UR4 ;  /* 0x00000007ff327899 */ /* 0x000fc40008011404 */
[----:B------:R-:W-:Y:S02]  /*18b0*/  UIADD3 UR4, UPT, UPT, UR6, -0x1, URZ ;  /* 0xffffffff06047890 */ /* 0x000fe4000fffe0ff */
[----:B------:R-:W-:Y:S02]  /*18c0*/  UISETP.LT.U32.AND UP0, UPT, UR50, 0x4, UPT ;  /* 0x000000043200788c */ /* 0x000fe4000bf01070 */
[----:B------:R-:W-:Y:S02]  /*18d0*/  UISETP.GE.U32.AND UP2, UPT, UR4, -0xff, UPT ;  /* 0xffffff010400788c */ /* 0x000fe4000bf46070 */
[----:B------:R-:W-:Y:S02]  /*18e0*/  USEL UR49, UR50, 0x4, UP0 ;  /* 0x0000000432317887 */ /* 0x000fe40008000000 */
[----:B------:R-:W-:Y:S02]  /*18f0*/  ULOP3.LUT UR5, UR5, 0x40, URZ, 0xc0, !UPT ;  /* 0x0000004005057892 */ /* 0x000fe4000f8ec0ff */
[----:B------:R-:W-:Y:S01]  /*1900*/  UIADD3 UR4, UPT, UPT, UR49, -0x1, URZ ;  /* 0xffffffff31047890 */ /* 0x000fe2000fffe0ff */
[----:B------:R-:W2:Y:S04]  /*1910*/  LDCU UR46, c[0x0][0x374] ;  /* 0x00006e80ff2e77ac */ /* 0x000ea80008000800 */
[----:B------:R-:W-:-:S02]  /*1920*/  @UP2 UIADD3 UR4, UPT, UPT, UR49, URZ, URZ ;  /* 0x000000ff31042290 */ /* 0x000fc4000fffe0ff */
[----:B------:R-:W-:Y:S02]  /*1930*/  ULEA.HI UR52, UR30, UR5, URZ, 0x1a ;  /* 0x000000051e347291 */ /* 0x000fe4000f8fd0ff */
[----:B------:R-:W-:Y:S02]  /*1940*/  UIADD3 UR53, UPT, UPT, UR50, -UR49, URZ ;  /* 0x8000003132357290 */ /* 0x000fe4000fffe0ff */
[----:B------:R-:W-:Y:S02]  /*1950*/  UIADD3 UR43, UPT, UPT, UR4, 0x1, URZ ;  /* 0x00000001042b7890 */ /* 0x000fe4000fffe0ff */
[----:B------:R-:W-:Y:S01]  /*1960*/  UIADD3 UR51, UPT, UPT, -UR4, URZ, URZ ;  /* 0x000000ff04337290 */ /* 0x000fe2000fffe1ff */
[----:B---34-:R-:W-:-:S11]  /*1970*/  UMOV UR15, URZ ;  /* 0x000000ff000f7c82 */ /* 0x018fd60008000000 */
.L_x_44:
[----:B------:R-:W-:Y:S01]  /*1980*/  UISETP.NE.AND UP0, UPT, UR47, URZ, UPT ;  /* 0x000000ff2f00728c */ /* 0x000fe2000bf05270 */
[----:B------:R-:W3:Y:S08]  /*1990*/  S2UR UR47, SR_CgaCtaId ;  /* 0x00000000002f79c3 */ /* 0x000ef00000008800 */
[----:B-1----:R-:W-:Y:S05]  /*19a0*/  BRA.U UP0, `(.L_x_23) ;  /* 0x0000000100347547 */ /* 0x002fea000b800000 */
[----:B------:R-:W4:Y:S01]  /*19b0*/  S2R R0, SR_CgaCtaId ;  /* 0x0000000000007919 */ /* 0x000f220000008800 */
[----:B------:R-:W-:Y:S02]  /*19c0*/  MOV R3, 0x400 ;  /* 0x0000040000037802 */ /* 0x000fe40000000f00 */
[----:B------:R-:W-:Y:S02]  /*19d0*/  SHF.L.U32 R2, R8, 0x1f, RZ ;  /* 0x0000001f08027819 */ /* 0x000fe400000006ff */
[----:B----4-:R-:W-:-:S05]  /*19e0*/  LEA R0, R0, R3, 0x18 ;  /* 0x0000000300007211 */ /* 0x010fca00078ec0ff */
[----:B------:R-:W-:-:S04]  /*19f0*/  IMAD R3, R9, 0x8, R0 ;  /* 0x0000000809037824 */ /* 0x000fc800078e0200 */
[----:B------:R-:W4:Y:S02]  /*1a00*/  SYNCS.PHASECHK.TRANS64.TRYWAIT P0, [R3+URZ+0x100], R2 ;  /* 0x00010002030075a7 */ /* 0x000f2400080011ff */
[----:B----4-:R-:W-:Y:S05]  /*1a10*/  @!P0 BRA `(.L_x_24) ;  /* 0x0000008400088947 */ /* 0x010fea0003800000 */
.L_x_151:
[----:B------:R-:W-:Y:S01]  /*1a20*/  VIADD R9, R9, 0x1 ;  /* 0x0000000109097836 */ /* 0x000fe20000000000 */
[----:B------:R4:W-:Y:S04]  /*1a30*/  SYNCS.ARRIVE.TRANS64.A1T0 RZ, [R3+URZ+0xf0], RZ ;  /* 0x0000f0ff03ff79a7 */ /* 0x0009e800081000ff */
[----:B------:R-:W-:-:S04]  /*1a40*/  ISETP.NE.AND P0, PT, R9, 0x2, PT ;  /* 0x000000020900780c */ /* 0x000fc80003f05270 */
[----:B------:R-:W-:Y:S02]  /*1a50*/  SEL R9, R9, RZ, P0 ;  /* 0x000000ff09097207 */ /* 0x000fe40000000000 */
[----:B----4-:R-:W-:-:S04]  /*1a60*/  SEL R3, RZ, 0x1, P0 ;  /* 0x00000001ff037807 */ /* 0x010fc80000000000 */
[----:B------:R-:W-:-:S07]  /*1a70*/  LOP3.LUT R8, R8, R3, RZ, 0x3c, !PT ;  /* 0x0000000308087212 */ /* 0x000fce00078e3cff */
.L_x_23:
[----:B------:R-:W-:Y:S01]  /*1a80*/  UMOV UR14, 0x400 ;  /* 0x00000400000e7882 */ /* 0x000fe20000000000 */
[----:B------:R-:W-:Y:S01]  /*1a90*/  SHF.L.U32 R0, R12, 0x1f, RZ ;  /* 0x0000001f0c007819 */ /* 0x000fe200000006ff */
[----:B---3--:R-:W-:Y:S02]  /*1aa0*/  ULEA UR14, UR47, UR14, 0x18 ;  /* 0x0000000e2f0e7291 */ /* 0x008fe4000f8ec0ff */
[----:B------:R-:W-:Y:S02]  /*1ab0*/  UISETP.GE.U32.AND UP0, UPT, UR54, 0xff, UPT ;  /* 0x000000ff3600788c */ /* 0x000fe4000bf06070 */
[----:B------:R-:W-:Y:S02]  /*1ac0*/  ULEA UR4, UR15, UR14, 0x3 ;  /* 0x0000000e0f047291 */ /* 0x000fe4000f8e18ff */
[----:B------:R-:W-:Y:S01]  /*1ad0*/  ULEA UR19, UR28, UR52, 0x7 ;  /* 0x000000341c137291 */ /* 0x000fe2000f8e38ff */
[----:B------:R-:W-:-:S06]  /*1ae0*/  UMOV UR13, URZ ;  /* 0x000000ff000d7c82 */ /* 0x000fcc0008000000 */
[----:B------:R3:W4:Y:S01]  /*1af0*/  SYNCS.PHASECHK.TRANS64.TRYWAIT P0, [UR4+0x20], R0 ;  /* 0x00002000ff0075a7 */ /* 0x0007220008001104 */
[----:B------:R-:W-:-:S04]  /*1b00*/  ULEA.HI UR4, UR24, UR24, URZ, 0x1 ;  /* 0x0000001818047291 */ /* 0x000fc8000f8f08ff */
[----:B------:R-:W-:-:S04]  /*1b10*/  USHF.L.U32 UR4, UR4, 0x7, URZ ;  /* 0x0000000704047899 */ /* 0x000fc800080006ff */
[----:B------:R-:W-:-:S04]  /*1b20*/  ULOP3.LUT UR35, UR4, 0xffffff00, URZ, 0xc0, !UPT ;  /* 0xffffff0004237892 */ /* 0x000fc8000f8ec0ff */
[----:B------:R-:W-:Y:S01]  /*1b30*/  ULOP3.LUT UR35, UR35, 0x80, UR55, 0xf8, !UPT ;  /* 0x0000008023237892 */ /* 0x000fe2000f8ef837 */
[----:B------:R-:W-:Y:S11]  /*1b40*/  BRA.U !UP0, `(.L_x_25) ;  /* 0x0000000108f87547 */ /* 0x000ff6000b800000 */
[----:B------:R-:W-:Y:S01]  /*1b50*/  UMOV UR21, UR51 ;  /* 0x0000003300157c82 */ /* 0x000fe20008000000 */
[----:B------:R-:W-:Y:S01]  /*1b60*/  UMOV UR4, UR15 ;  /* 0x0000000f00047c82 */ /* 0x000fe20008000000 */
[----:B------:R-:W-:-:S05]  /*1b70*/  UMOV UR26, 0x40 ;  /* 0x00000040001a7882 */ /* 0x000fca0000000000 */
.L_x_31:
[----:B------:R-:W-:Y:S01]  /*1b80*/  ULEA UR33, UR4, UR14, 0x3 ;  /* 0x0000000e04217291 */ /* 0x000fe2000f8e18ff */
[----:B------:R-:W-:Y:S01]  /*1b90*/  @P3 MOV R2, 0x18000 ;  /* 0x0001800000023802 */ /* 0x000fe20000000f00 */
[----:B--2-4-:R-:W-:Y:S10]  /*1ba0*/  @P0 BRA `(.L_x_26) ;  /* 0x00000000000c0947 */ /* 0x014ff40003800000 */
[----:B------:R-:W-:-:S04]  /*1bb0*/  SHF.L.U32 R3, R12, 0x1f, RZ ;  /* 0x0000001f0c037819 */ /* 0x000fc800000006ff */
[----:B------:R-:W4:Y:S02]  /*1bc0*/  SYNCS.PHASECHK.TRANS64.TRYWAIT P0, [UR33+0x20], R3 ;  /* 0x00002003ff0075a7 */ /* 0x000f240008001121 */
[----:B----4-:R-:W-:Y:S05]  /*1bd0*/  @!P0 BRA `(.L_x_27) ;  /* 0x0000008000ac8947 */ /* 0x010fea0003800000 */
.L_x_26:
[----:B------:R4:W-:Y:S01]  /*1be0*/  @P3 SYNCS.ARRIVE.TRANS64 RZ, [UR33], R2 ;  /* 0x00000002ffff39a7 */ /* 0x0009e20008000021 */
[----:B------:R-:W-:Y:S02]  /*1bf0*/  ULOP3.LUT UR5, UR31, 0x2, URZ, 0xfc, !UPT ;  /* 0x000000021f057892 */ /* 0x000fe4000f8efcff */
[----:B------:R-:W-:Y:S02]  /*1c00*/  UIADD3 UR21, UPT, UPT, UR21, 0x1, URZ ;  /* 0x0000000115157890 */ /* 0x000fe4000fffe0ff */
[----:B------:R-:W-:Y:S02]  /*1c10*/  UISETP.NE.AND UP0, UPT, UR5, 0x2, UPT ;  /* 0x000000020500788c */ /* 0x000fe4000bf05270 */
[----:B------:R-:W-:-:S07]  /*1c20*/  UISETP.NE.AND UP2, UPT, UR21, 0x1, UPT ;  /* 0x000000011500788c */ /* 0x000fce000bf45270 */
[----:B------:R-:W-:Y:S05]  /*1c30*/  BRA.U UP0, `(.L_x_28) ;  /* 0x0000000100047547 */ /* 0x000fea000b800000 */
[----:B-12---:R-:W-:Y:S05]  /*1c40*/  BPT.TRAP 0x1 ;  /* 0x000000040000795c */ /* 0x006fea0000300000 */
.L_x_28:
[----:B------:R-:W-:Y:S04]  /*1c50*/  BSSY.RECONVERGENT B0, `(.L_x_29) ;  /* 0x0000003000007945 */ /* 0x000fe80003800200 */
[----:B------:R-:W-:Y:S05]  /*1c60*/  @!P2 BRA `(.L_x_30) ;  /* 0x000000000004a947 */ /* 0x000fea0003800000 */
[----:B-12---:R-:W-:Y:S05]  /*1c70*/  BPT.TRAP 0x1 ;  /* 0x000000040000795c */ /* 0x006fea0000300000 */
.L_x_30:
[----:B-12---:R-:W-:Y:S05]  /*1c80*/  BSYNC.RECONVERGENT B0 ;  /* 0x0000000000007941 */ /* 0x006fea0003800200 */
.L_x_29:
[----:B------:R-:W-:Y:S02]  /*1c90*/  UIADD3 UR5, UPT, UPT, UR4, 0x1, URZ ;  /* 0x0000000104057890 */ /* 0x000fe4000fffe0ff */
[----:B------:R-:W-:Y:S02]  /*1ca0*/  ULEA UR8, UR4, UR30, 0xd ;  /* 0x0000001e04087291 */ /* 0x000fe4000f8e68ff */
[----:B------:R-:W-:Y:S02]  /*1cb0*/  UISETP.NE.AND UP0, UPT, UR5, 0x4, UPT ;  /* 0x000000040500788c */ /* 0x000fe4000bf05270 */
[----:B------:R-:W-:Y:S02]  /*1cc0*/  ULEA UR24, UR4, UR14, 0xf ;  /* 0x0000000e04187291 */ /* 0x000fe4000f8e78ff */
[----:B------:R-:W-:Y:S02]  /*1cd0*/  USEL UR6, URZ, 0x1, UP0 ;  /* 0x00000001ff067887 */ /* 0x000fe40008000000 */
[----:B------:R-:W-:-:S02]  /*1ce0*/  USEL UR15, UR5, URZ, UP0 ;  /* 0x000000ff050f7287 */ /* 0x000fc40008000000 */
[----:B------:R-:W-:Y:S02]  /*1cf0*/  UIADD3 UR4, UP0, UPT, UR40, 0x180, URZ ;  /* 0x0000018028047890 */ /* 0x000fe4000ff1e0ff */
[----:B------:R-:W-:Y:S01]  /*1d00*/  ULEA UR5, UR15, UR14, 0x3 ;  /* 0x0000000e0f057291 */ /* 0x000fe2000f8e18ff */
[----:B------:R-:W-:Y:S01]  /*1d10*/  LOP3.LUT R12, R12, UR6, RZ, 0x3c, !PT ;  /* 0x000000060c0c7c12 */ /* 0x000fe2000f8e3cff */
[----:B------:R-:W-:Y:S02]  /*1d20*/  UIADD3 UR6, UP1, UPT, UR40, 0x80, URZ ;  /* 0x0000008028067890 */ /* 0x000fe4000ff3e0ff */
[----:B------:R-:W-:Y:S01]  /*1d30*/  ULEA UR8, UR8, UR14, 0x1 ;  /* 0x0000000e08087291 */ /* 0x000fe2000f8e08ff */
[----:B---3--:R-:W-:Y:S01]  /*1d40*/  SHF.L.U32 R0, R12, 0x1f, RZ ;  /* 0x0000001f0c007819 */ /* 0x008fe200000006ff */
[----:B------:R-:W-:Y:S02]  /*1d50*/  UIADD3 UR34, UPT, UPT, UR26, -0x40, URZ ;  /* 0xffffffc01a227890 */ /* 0x000fe4000fffe0ff */
[----:B------:R-:W-:Y:S01]  /*1d60*/  ULOP3.LUT UR33, UR33, 0xfefffff8, URZ, 0xc0, !UPT ;  /* 0xfefffff821217892 */ /* 0x000fe2000f8ec0ff */
[----:B------:R1:W2:Y:S01]  /*1d70*/  SYNCS.PHASECHK.TRANS64.TRYWAIT P0, [UR5+0x20], R0 ;  /* 0x00002000ff0075a7 */ /* 0x0002a20008001105 */
[----:B------:R-:W-:-:S02]  /*1d80*/  UIADD3.X UR7, UPT, UPT, URZ, UR41, URZ, UP1, !UPT ;  /* 0x00000029ff077290 */ /* 0x000fc40008ffe4ff */
[----:B------:R-:W-:Y:S02]  /*1d90*/  UIADD3 UR32, UPT, UPT, UR24, 0x8400, URZ ;  /* 0x0000840018207890 */ /* 0x000fe4000fffe0ff */
[----:B------:R-:W-:Y:S02]  /*1da0*/  UIADD3 UR24, UPT, UPT, UR24, 0xc400, URZ ;  /* 0x0000c40018187890 */ /* 0x000fe4000fffe0ff */
[----:B------:R-:W-:Y:S02]  /*1db0*/  UIADD3.X UR5, UPT, UPT, URZ, UR41, URZ, UP0, !UPT ;  /* 0x00000029ff057290 */ /* 0x000fe400087fe4ff */
[----:B------:R-:W-:Y:S02]  /*1dc0*/  UIADD3 UR16, UPT, UPT, UR8, 0x28400, URZ ;  /* 0x0002840008107890 */ /* 0x000fe4000fffe0ff */
[----:B------:R-:W-:Y:S02]  /*1dd0*/  UPRMT UR13, URZ, 0x5410, UR29 ;  /* 0x00005410ff0d7896 */ /* 0x000fe4000800001d */
[----:B------:R-:W-:Y:S01]  /*1de0*/  UIADD3 UR8, UPT, UPT, UR8, 0x2a400, URZ ;  /* 0x0002a40008087890 */ /* 0x000fe2000fffe0ff */
[----:B------:R-:W-:Y:S01]  /*1df0*/  UMOV UR22, 0x0 ;  /* 0x0000000000167882 */ /* 0x000fe20000000000 */
[----:B------:R-:W-:Y:S01]  /*1e00*/  UMOV UR23, 0x10000000 ;  /* 0x1000000000177882 */ /* 0x000fe20000000000 */
[----:B------:R-:W-:Y:S01]  /*1e10*/  UMOV UR27, UR35 ;  /* 0x00000023001b7c82 */ /* 0x000fe20008000000 */
[----:B------:R-:W-:Y:S01]  /*1e20*/  UMOV UR28, UR36 ;  /* 0x00000024001c7c82 */ /* 0x000fe20008000000 */
[----:B------:R-:W-:Y:S01]  /*1e30*/  UMOV UR25, UR33 ;  /* 0x0000002100197c82 */ /* 0x000fe20008000000 */
[----:B------:R-:W-:Y:S01]  /*1e40*/  UMOV UR20, UR36 ;  /* 0x0000002400147c82 */ /* 0x000fe20008000000 */
[----:B------:R-:W-:Y:S01]  /*1e50*/  UMOV UR17, UR33 ;  /* 0x0000002100117c82 */ /* 0x000fe20008000000 */
[----:B------:R-:W-:Y:S01]  /*1e60*/  UMOV UR18, UR34 ;  /* 0x0000002200127c82 */ /* 0x000fe20008000000 */
[----:B------:R-:W-:Y:S01]  /*1e70*/  UTMALDG.3D.2CTA [UR32], [UR6], desc[UR22] ;  /* 0x00001620060075b4 */ /* 0x000fe20008211000 */
[----:B------:R-:W-:Y:S01]  /*1e80*/  UMOV UR10, UR26 ;  /* 0x0000001a000a7c82 */ /* 0x000fe20008000000 */
[----:B------:R-:W-:Y:S01]  /*1e90*/  UMOV UR11, UR19 ;  /* 0x00000013000b7c82 */ /* 0x000fe20008000000 */
[----:B------:R-:W-:Y:S01]  /*1ea0*/  UMOV UR12, UR36 ;  /* 0x00000024000c7c82 */ /* 0x000fe20008000000 */
[----:B------:R-:W-:Y:S01]  /*1eb0*/  UMOV UR9, UR33 ;  /* 0x0000002100097c82 */ /* 0x000fe20008000000 */
[----:B------:R3:W-:Y:S01]  /*1ec0*/  UTMALDG.3D.2CTA [UR24], [UR6], desc[UR22] ;  /* 0x00001618060075b4 */ /* 0x0007e20008211000 */
[----:B------:R-:W-:Y:S01]  /*1ed0*/  UTMALDG.3D.MULTICAST.2CTA [UR16], [UR4], UR13, desc[UR22] ;  /* 0x00001610040073b4 */ /* 0x000fe2000821180d */
[----:B------:R4:W-:Y:S01]  /*1ee0*/  UTMALDG.3D.MULTICAST.2CTA [UR8], [UR4], UR13, desc[UR22] ;  /* 0x00001608040073b4 */ /* 0x0009e2000821180d */
[----:B---3--:R-:W-:Y:S01]  /*1ef0*/  UIADD3 UR26, UPT, UPT, UR26, 0x80, URZ ;  /* 0x000000801a1a7890 */ /* 0x008fe2000fffe0ff */
[----:B----4-:R-:W-:Y:S01]  /*1f00*/  UMOV UR13, UR43 ;  /* 0x0000002b000d7c82 */ /* 0x010fe20008000000 */
[----:B------:R-:W-:Y:S01]  /*1f10*/  UMOV UR4, UR15 ;  /* 0x0000000f00047c82 */ /* 0x000fe20008000000 */
[----:B-1----:R-:W-:Y:S09]  /*1f20*/  BRA.U UP2, `(.L_x_31) ;  /* 0xfffffffd02147547 */ /* 0x002ff2000b83ffff */
.L_x_25:
[----:B------:R-:W-:Y:S01]  /*1f30*/  ULEA UR4, UR15, UR14, 0x3 ;  /* 0x0000000e0f047291 */ /* 0x000fe2000f8e18ff */
[----:B---3--:R-:W-:Y:S01]  /*1f40*/  SHF.L.U32 R0, R12, 0x1f, RZ ;  /* 0x0000001f0c007819 */ /* 0x008fe200000006ff */
[----:B------:R-:W-:Y:S01]  /*1f50*/  @!P1 SYNCS.ARRIVE.TRANS64.A1T0 RZ, [UR14+0x88], RZ ;  /* 0x000088ffffff99a7 */ /* 0x000fe2000810000e */
[----:B------:R-:W-:-:S06]  /*1f60*/  UISETP.GT.AND UP0, UPT, UR50, UR49, UPT ;  /* 0x000000313200728c */ /* 0x000fcc000bf04270 */
[----:B------:R3:W1:Y:S03]  /*1f70*/  SYNCS.PHASECHK.TRANS64.TRYWAIT P1, [UR4+0x20], R0 ;  /* 0x00002000ff0075a7 */ /* 0x0006660008021104 */
[----:B------:R-:W-:Y:S05]  /*1f80*/  BRA.U !UP0, `(.L_x_32) ;  /* 0x0000000508047547 */ /* 0x000fea000b800000 */
[----:B------:R-:W-:Y:S01]  /*1f90*/  UIADD3 UR37, UPT, UPT, UR53, UR13, URZ ;  /* 0x0000000d35257290 */ /* 0x000fe2000fffe0ff */
[----:B------:R-:W-:-:S11]  /*1fa0*/  UMOV UR6, UR15 ;  /* 0x0000000f00067c82 */ /* 0x000fd60008000000 */
.L_x_40:
[----:B------:R-:W-:Y:S01]  /*1fb0*/  ULEA UR7, UR6, UR14, 0x3 ;  /* 0x0000000e06077291 */ /* 0x000fe2000f8e18ff */
[----:B------:R-:W-:Y:S01]  /*1fc0*/  @P3 MOV R2, 0x18000 ;  /* 0x0001800000023802 */ /* 0x000fe20000000f00 */
[----:B-12---:R-:W-:Y:S10]  /*1fd0*/  @P1 BRA `(.L_x_33) ;  /* 0x00000000000c1947 */ /* 0x006ff40003800000 */
[----:B------:R-:W-:-:S04]  /*1fe0*/  SHF.L.U32 R3, R12, 0x1f, RZ ;  /* 0x0000001f0c037819 */ /* 0x000fc800000006ff */
[----:B--2-4-:R-:W1:Y:S02]  /*1ff0*/  SYNCS.PHASECHK.TRANS64.TRYWAIT P0, [UR7+0x20], R3 ;  /* 0x00002003ff0075a7 */ /* 0x014e640008001107 */
[----:B-1----:R-:W-:Y:S05]  /*2000*/  @!P0 BRA `(.L_x_34) ;  /* 0x0000007c00b88947 */ /* 0x002fea0003800000 */
.L_x_33:
[----:B------:R1:W-:Y:S01]  /*2010*/  @P3 SYNCS.ARRIVE.TRANS64 RZ, [UR7], R2 ;  /* 0x00000002ffff39a7 */ /* 0x0003e20008000007 */
[----:B------:R-:W-:-:S04]  /*2020*/  ULOP3.LUT UR4, UR31, 0x2, URZ, 0xfc, !UPT ;  /* 0x000000021f047892 */ /* 0x000fc8000f8efcff */
[----:B------:R-:W-:-:S09]  /*2030*/  UISETP.NE.AND UP0, UPT, UR4, 0x2, UPT ;  /* 0x000000020400788c */ /* 0x000fd2000bf05270 */
[----:B------:R-:W-:Y:S05]  /*2040*/  BRA.U UP0, `(.L_x_35) ;  /* 0x0000000100047547 */ /* 0x000fea000b800000 */
[----:B--2---:R-:W-:Y:S05]  /*2050*/  BPT.TRAP 0x1 ;  /* 0x000000040000795c */ /* 0x004fea0000300000 */
.L_x_35:
[----:B------:R-:W-:Y:S04]  /*2060*/  BSSY.RECONVERGENT B0, `(.L_x_36) ;  /* 0x0000003000007945 */ /* 0x000fe80003800200 */
[----:B------:R-:W-:Y:S05]  /*2070*/  @!P2 BRA `(.L_x_37) ;  /* 0x000000000004a947 */ /* 0x000fea0003800000 */
[----:B--2---:R-:W-:Y:S05]  /*2080*/  BPT.TRAP 0x1 ;  /* 0x000000040000795c */ /* 0x004fea0000300000 */
.L_x_37:
[----:B--2---:R-:W-:Y:S05]  /*2090*/  BSYNC.RECONVERGENT B0 ;  /* 0x0000000000007941 */ /* 0x004fea0003800200 */
.L_x_36:
[----:B------:R-:W-:Y:S01]  /*20a0*/  UIADD3 UR4, UPT, UPT, UR6, 0x1, URZ ;  /* 0x0000000106047890 */ /* 0x000fe2000fffe0ff */
[----:B------:R-:W-:Y:S01]  /*20b0*/  BSSY.RECONVERGENT B0, `(.L_x_38) ;  /* 0x000002a000007945 */ /* 0x000fe20003800200 */
[----:B----4-:R-:W-:Y:S02]  /*20c0*/  ELECT P0, URZ, PT ;  /* 0x0000000000ff782f */ /* 0x010fe40003800000 */
[----:B------:R-:W-:-:S04]  /*20d0*/  UISETP.NE.AND UP0, UPT, UR4, 0x4, UPT ;  /* 0x000000040400788c */ /* 0x000fc8000bf05270 */
[----:B------:R-:W-:Y:S02]  /*20e0*/  USEL UR5, URZ, 0x1, UP0 ;  /* 0x00000001ff057887 */ /* 0x000fe40008000000 */
[----:B------:R-:W-:-:S04]  /*20f0*/  USEL UR15, UR4, URZ, UP0 ;  /* 0x000000ff040f7287 */ /* 0x000fc80008000000 */
[----:B------:R-:W-:Y:S01]  /*2100*/  ULEA UR4, UR15, UR14, 0x3 ;  /* 0x0000000e0f047291 */ /* 0x000fe2000f8e18ff */
[----:B------:R-:W-:-:S04]  /*2110*/  LOP3.LUT R12, R12, UR5, RZ, 0x3c, !PT ;  /* 0x000000050c0c7c12 */ /* 0x000fc8000f8e3cff */
[----:B-1-3--:R-:W-:-:S04]  /*2120*/  SHF.L.U32 R0, R12, 0x1f, RZ ;  /* 0x0000001f0c007819 */ /* 0x00afc800000006ff */
[----:B------:R1:W2:Y:S01]  /*2130*/  SYNCS.PHASECHK.TRANS64.TRYWAIT P1, [UR4+0x20], R0 ;  /* 0x00002000ff0075a7 */ /* 0x0002a20008021104 */
[----:B------:R-:W-:Y:S05]  /*2140*/  @!P0 BRA `(.L_x_39) ;  /* 0x0000000000808947 */ /* 0x000fea0003800000 */
[----:B------:R-:W-:Y:S02]  /*2150*/  ULEA UR8, UR6, UR30, 0xd ;  /* 0x0000001e06087291 */ /* 0x000fe4000f8e68ff */
[----:B------:R-:W-:Y:S02]  /*2160*/  ULEA UR24, UR6, UR14, 0xf ;  /* 0x0000000e06187291 */ /* 0x000fe4000f8e78ff */
[----:B------:R-:W-:Y:S02]  /*2170*/  UIADD3 UR4, UP1, UPT, UR40, 0x80, URZ ;  /* 0x0000008028047890 */ /* 0x000fe4000ff3e0ff */
[----:B------:R-:W-:Y:S02]  /*2180*/  USHF.L.U32 UR34, UR13, 0x7, URZ ;  /* 0x000000070d227899 */ /* 0x000fe400080006ff */
[----:B------:R-:W-:Y:S02]  /*2190*/  UIADD3 UR22, UP0, UPT, UR40, 0x180, URZ ;  /* 0x0000018028167890 */ /* 0x000fe4000ff1e0ff */
[----:B------:R-:W-:-:S02]  /*21a0*/  ULEA UR8, UR8, UR14, 0x1 ;  /* 0x0000000e08087291 */ /* 0x000fc4000f8e08ff */
[----:B------:R-:W-:Y:S02]  /*21b0*/  ULOP3.LUT UR33, UR7, 0xfefffff8, URZ, 0xc0, !UPT ;  /* 0xfefffff807217892 */ /* 0x000fe4000f8ec0ff */
[----:B------:R-:W-:Y:S02]  /*21c0*/  UIADD3.X UR5, UPT, UPT, URZ, UR41, URZ, UP1, !UPT ;  /* 0x00000029ff057290 */ /* 0x000fe40008ffe4ff */
[----:B------:R-:W-:Y:S02]  /*21d0*/  UIADD3 UR32, UPT, UPT, UR24, 0x8400, URZ ;  /* 0x0000840018207890 */ /* 0x000fe4000fffe0ff */
[----:B------:R-:W-:Y:S02]  /*21e0*/  UIADD3 UR26, UPT, UPT, UR34, 0x40, URZ ;  /* 0x00000040221a7890 */ /* 0x000fe4000fffe0ff */
[----:B------:R-:W-:Y:S02]  /*21f0*/  UIADD3 UR24, UPT, UPT, UR24, 0xc400, URZ ;  /* 0x0000c40018187890 */ /* 0x000fe4000fffe0ff */
[----:B------:R-:W-:-:S02]  /*2200*/  UIADD3.X UR23, UPT, UPT, URZ, UR41, URZ, UP0, !UPT ;  /* 0x00000029ff177290 */ /* 0x000fc400087fe4ff */
        /* <DEDUP_REMOVED lines=11> */
[----:B------:R3:W-:Y:S01]  /*22c0*/  UTMALDG.3D.2CTA [UR32], [UR4], desc[UR38] ;  /* 0x00002620040075b4 */ /* 0x0007e20008211000 */
[----:B------:R-:W-:Y:S01]  /*22d0*/  UMOV UR11, UR19 ;  /* 0x00000013000b7c82 */ /* 0x000fe20008000000 */
[----:B------:R-:W-:Y:S01]  /*22e0*/  UMOV UR12, UR36 ;  /* 0x00000024000c7c82 */ /* 0x000fe20008000000 */
[----:B------:R-:W-:Y:S01]  /*22f0*/  UMOV UR9, UR33 ;  /* 0x0000002100097c82 */ /* 0x000fe20008000000 */
[----:B------:R-:W-:Y:S01]  /*2300*/  UMOV UR10, UR26 ;  /* 0x0000001a000a7c82 */ /* 0x000fe20008000000 */
[----:B------:R3:W-:Y:S01]  /*2310*/  UTMALDG.3D.2CTA [UR24], [UR4], desc[UR38] ;  /* 0x00002618040075b4 */ /* 0x0007e20008211000 */
[----:B------:R3:W-:Y:S01]  /*2320*/  UTMALDG.3D.MULTICAST.2CTA [UR16], [UR22], UR21, desc[UR38] ;  /* 0x00002610160073b4 */ /* 0x0007e20008211815 */
[----:B------:R3:W-:Y:S02]  /*2330*/  UTMALDG.3D.MULTICAST.2CTA [UR8], [UR22], UR21, desc[UR38] ;  /* 0x00002608160073b4 */ /* 0x0007e40008211815 */
[----:B---3--:R-:W-:Y:S01]  /*2340*/  NOP ;  /* 0x0000000000007918 */ /* 0x008fe20000000000 */
.L_x_39:
[----:B------:R-:W-:Y:S05]  /*2350*/  BSYNC.RECONVERGENT B0 ;  /* 0x0000000000007941 */ /* 0x000fea0003800200 */
.L_x_38:
[----:B------:R-:W-:Y:S01]  /*2360*/  UIADD3 UR13, UPT, UPT, UR13, 0x1, URZ ;  /* 0x000000010d0d7890 */ /* 0x000fe2000fffe0ff */
[----:B------:R-:W-:-:S03]  /*2370*/  UMOV UR6, UR15 ;  /* 0x0000000f00067c82 */ /* 0x000fc60008000000 */
[----:B------:R-:W-:-:S09]  /*2380*/  UISETP.NE.AND UP0, UPT, UR13, UR37, UPT ;  /* 0x000000250d00728c */ /* 0x000fd2000bf05270 */
[----:B------:R-:W-:Y:S05]  /*2390*/  BRA.U UP0, `(.L_x_40) ;  /* 0xfffffffd00047547 */ /* 0x000fea000b83ffff */
.L_x_32:
[C---:B------:R-:W-:Y:S01]  /*23a0*/  LEA R3, R11.reuse, UR14, 0x3 ;  /* 0x0000000e0b037c11 */ /* 0x040fe2000f8e18ff */
[----:B------:R-:W-:Y:S01]  /*23b0*/  NOP ;  /* 0x0000000000007918 */ /* 0x000fe20000000000 */
[----:B-1-3--:R-:W-:Y:S02]  /*23c0*/  SHF.L.U32 R0, R10, 0x1f, RZ ;  /* 0x0000001f0a007819 */ /* 0x00afe400000006ff */
[----:B------:R-:W-:Y:S02]  /*23d0*/  LEA R5, R11, UR14, 0x4 ;  /* 0x0000000e0b057c11 */ /* 0x000fe4000f8e20ff */
[----:B--2-4-:R-:W1:Y:S02]  /*23e0*/  SYNCS.PHASECHK.TRANS64.TRYWAIT P0, [R3+URZ+0x90], R0 ;  /* 0x00009000030075a7 */ /* 0x014e6400080011ff */
[----:B-1----:R-:W-:Y:S05]  /*23f0*/  @!P0 BRA `(.L_x_41) ;  /* 0x0000007800d48947 */ /* 0x002fea0003800000 */
.L_x_154:
[----:B------:R-:W2:Y:S01]  /*2400*/  LDS.128 R4, [R5+0x120] ;  /* 0x0001200005047984 */ /* 0x000ea20000000c00 */
[----:B------:R-:W-:Y:S01]  /*2410*/  UISETP.GE.AND UP0, UPT, UR42, 0x1, UPT ;  /* 0x000000012a00788c */ /* 0x000fe2000bf06270 */
[----:B------:R-:W-:Y:S01]  /*2420*/  @!PT LDS RZ, [RZ] ;  /* 0x00000000fffff984 */ /* 0x000fe20000000800 */
[----:B------:R-:W-:Y:S01]  /*2430*/  @!PT LDS RZ, [RZ] ;  /* 0x00000000fffff984 */ /* 0x000fe20000000800 */
[----:B------:R-:W-:Y:S01]  /*2440*/  @!PT LDS RZ, [RZ] ;  /* 0x00000000fffff984 */ /* 0x000fe20000000800 */
[----:B------:R-:W-:Y:S01]  /*2450*/  @!PT LDS RZ, [RZ] ;  /* 0x00000000fffff984 */ /* 0x000fe20000000800 */
[----:B------:R3:W-:Y:S06]  /*2460*/  MEMBAR.ALL.CTA ;  /* 0x0000000000007992 */ /* 0x0007ec0000008000 */
[----:B---3--:R-:W3:Y:S01]  /*2470*/  FENCE.VIEW.ASYNC.S ;  /* 0x00000000000073c6 */ /* 0x008ee20000000000 */
[----:B--2---:R-:W-:-:S13]  /*2480*/  LOP3.LUT P0, RZ, R6, 0x1, RZ, 0xc0, !PT ;  /* 0x0000000106ff7812 */ /* 0x004fda000780c0ff */
[----:B---3--:R-:W-:Y:S01]  /*2490*/  VOTEU.ANY UP1, P0 ;  /* 0x0000000000ff7886 */ /* 0x008fe20000020100 */
[----:B------:R-:W-:-:S13]  /*24a0*/  PLOP3.LUT P0, PT, PT, PT, UP1, 0x80, 0x8 ;  /* 0x000000000008781c */ /* 0x000fda0003f0f018 */
[----:B-1----:R-:W-:Y:S02]  /*24b0*/  @P0 LOP3.LUT R0, R5, 0xffff, RZ, 0xc0, !PT ;  /* 0x0000ffff05000812 */ /* 0x002fe400078ec0ff */
[----:B------:R-:W-:Y:S02]  /*24c0*/  @P0 MOV R2, R4 ;  /* 0x0000000400020202 */ /* 0x000fe40000000f00 */
[----:B------:R-:W-:Y:S01]  /*24d0*/  @P0 R2UR UR5, R0 ;  /* 0x00000000000502ca */ /* 0x000fe200000e0000 */
[----:B------:R-:W-:Y:S01]  /*24e0*/  VIADD R0, R3, 0xa0 ;  /* 0x000000a003007836 */ /* 0x000fe20000000000 */
[----:B------:R-:W-:Y:S02]  /*24f0*/  @P0 SHF.R.U32.HI R4, RZ, 0x10, R5 ;  /* 0x00000010ff040819 */ /* 0x000fe40000011605 */
[----:B------:R-:W-:Y:S02]  /*2500*/  @P0 R2UR UR6, R2 ;  /* 0x00000000020602ca */ /* 0x000fe400000e0000 */
[----:B------:R-:W-:-:S02]  /*2510*/  PRMT R0, RZ, 0x654, R0 ;  /* 0x00000654ff007816 */ /* 0x000fc40000000000 */
[----:B------:R-:W-:Y:S02]  /*2520*/  @P0 R2UR UR4, R4 ;  /* 0x00000000040402ca */ /* 0x000fe400000e0000 */
[----:B------:R1:W-:Y:S03]  /*2530*/  SYNCS.ARRIVE.TRANS64.RED.A1T0 RZ, [R0+URZ], RZ ;  /* 0x000000ff00ff79a7 */ /* 0x0003e600081004ff */
[----:B------:R-:W-:-:S04]  /*2540*/  @UP1 UMOV UR44, UR5 ;  /* 0x00000005002c1c82 */ /* 0x000fc80008000000 */
[----:B------:R-:W-:-:S04]  /*2550*/  @UP1 UMOV UR45, UR6 ;  /* 0x00000006002d1c82 */ /* 0x000fc80008000000 */
[----:B------:R-:W-:Y:S01]  /*2560*/  @UP1 UMOV UR36, UR4 ;  /* 0x0000000400241c82 */ /* 0x000fe20008000000 */
[----:B------:R-:W-:Y:S05]  /*2570*/  BRA.U !UP0, `(.L_x_42) ;  /* 0x0000000108d47547 */ /* 0x000fea000b800000 */
[----:B------:R-:W2:Y:S01]  /*2580*/  LDCU.128 UR16, c[0x0][0xb10] ;  /* 0x00016200ff1077ac */ /* 0x000ea20008000c00 */
[----:B------:R-:W3:Y:S01]  /*2590*/  LDCU UR23, c[0x0][0xb20] ;  /* 0x00016400ff1777ac */ /* 0x000ee20008000800 */
[----:B------:R-:W4:Y:S01]  /*25a0*/  LDCU UR22, c[0x0][0xb0c] ;  /* 0x00016180ff1677ac */ /* 0x000f220008000800 */
[----:B------:R-:W1:Y:S01]  /*25b0*/  LDCU.64 UR8, c[0x0][0xb28] ;  /* 0x00016500ff0877ac */ /* 0x000e620008000a00 */
[----:B------:R-:W-:Y:S02]  /*25c0*/  UISETP.NE.AND UP3, UPT, UR42, 0x1, UPT ;  /* 0x000000012a00788c */ /* 0x000fe4000bf65270 */
[----:B--2---:R-:W-:Y:S02]  /*25d0*/  UIMAD.WIDE.U32 UR6, UR46, UR19, URZ ;  /* 0x000000132e0672a5 */ /* 0x004fe4000f8e00ff */
[----:B------:R-:W-:Y:S02]  /*25e0*/  UIMAD.WIDE.U32 UR4, UR48, UR16, URZ ;  /* 0x00000010300472a5 */ /* 0x000fe4000f8e00ff */
[----:B------:R-:W-:-:S02]  /*25f0*/  UISETP.NE.AND UP0, UPT, UR18, 0x1, UPT ;  /* 0x000000011200788c */ /* 0x000fc4000bf05270 */
[----:B------:R-:W-:Y:S01]  /*2600*/  UIMAD.WIDE.U32 UR20, UR44, UR19, URZ ;  /* 0x000000132c1472a5 */ /* 0x000fe2000f8e00ff */
[----:B------:R-:W-:Y:S02]  /*2610*/  UMOV UR6, UR7 ;  /* 0x0000000700067c82 */ /* 0x000fe40008000000 */
[----:B------:R-:W-:Y:S01]  /*2620*/  UMOV UR4, UR5 ;  /* 0x0000000500047c82 */ /* 0x000fe20008000000 */
[----:B---3--:R-:W-:Y:S02]  /*2630*/  USHF.R.U32.HI UR6, URZ, UR23, UR6 ;  /* 0x00000017ff067299 */ /* 0x008fe40008011606 */
[----:B----4-:R-:W-:Y:S02]  /*2640*/  UISETP.NE.AND UP2, UPT, UR22, 0x1, UPT ;  /* 0x000000011600788c */ /* 0x010fe4000bf45270 */
[----:B------:R-:W-:Y:S02]  /*2650*/  USHF.R.U32.HI UR4, URZ, UR17, UR4 ;  /* 0x00000011ff047299 */ /* 0x000fe40008011604 */
[----:B------:R-:W-:-:S02]  /*2660*/  USEL UR5, UR46, UR6, !UP0 ;  /* 0x000000062e057287 */ /* 0x000fc4000c000000 */
[----:B------:R-:W-:Y:S02]  /*2670*/  USEL UR6, UR48, UR4, !UP2 ;  /* 0x0000000430067287 */ /* 0x000fe4000d000000 */
[----:B-1----:R-:W-:Y:S01]  /*2680*/  UIMAD.WIDE.U32 UR10, UR5, UR8, URZ ;  /* 0x00000008050a72a5 */ /* 0x002fe2000f8e00ff */
[----:B------:R-:W-:Y:S01]  /*2690*/  UMOV UR4, UR21 ;  /* 0x0000001500047c82 */ /* 0x000fe20008000000 */
[----:B------:R-:W-:Y:S02]  /*26a0*/  UIMAD.WIDE.U32 UR12, UR45, UR16, URZ ;  /* 0x000000102d0c72a5 */ /* 0x000fe4000f8e00ff */
[----:B------:R-:W-:-:S03]  /*26b0*/  UIMAD.WIDE.U32 UR20, UR6, UR8, URZ ;  /* 0x00000008061472a5 */ /* 0x000fc6000f8e00ff */
[----:B------:R-:W-:Y:S01]  /*26c0*/  UMOV UR10, UR11 ;  /* 0x0000000b000a7c82 */ /* 0x000fe20008000000 */
[----:B------:R-:W-:Y:S02]  /*26d0*/  USHF.R.U32.HI UR4, URZ, UR23, UR4 ;  /* 0x00000017ff047299 */ /* 0x000fe40008011604 */
[----:B------:R-:W-:Y:S01]  /*26e0*/  @UP3 USHF.R.U32.HI UR5, URZ, UR9, UR10 ;  /* 0x00000009ff053299 */ /* 0x000fe2000801160a */
[----:B------:R-:W-:Y:S01]  /*26f0*/  UMOV UR12, UR13 ;  /* 0x0000000d000c7c82 */ /* 0x000fe20008000000 */
[----:B------:R-:W-:Y:S01]  /*2700*/  UMOV UR20, UR21 ;  /* 0x0000001500147c82 */ /* 0x000fe20008000000 */
[----:B------:R-:W-:Y:S02]  /*2710*/  USHF.R.U32.HI UR17, URZ, UR17, UR12 ;  /* 0x00000011ff117299 */ /* 0x000fe4000801160c */
[----:B------:R-:W-:Y:S02]  /*2720*/  USEL UR4, UR44, UR4, !UP0 ;  /* 0x000000042c047287 */ /* 0x000fe4000c000000 */
[----:B------:R-:W-:-:S02]  /*2730*/  @UP3 USHF.R.U32.HI UR6, URZ, UR9, UR20 ;  /* 0x00000009ff063299 */ /* 0x000fc40008011614 */
[----:B------:R-:W-:Y:S02]  /*2740*/  UIMAD UR7, UR42, UR5, URZ ;  /* 0x000000052a0772a4 */ /* 0x000fe4000f8e02ff */
[----:B------:R-:W-:Y:S02]  /*2750*/  USEL UR5, UR45, UR17, !UP2 ;  /* 0x000000112d057287 */ /* 0x000fe4000d000000 */
[----:B------:R-:W-:Y:S02]  /*2760*/  UIMAD UR10, UR42, UR6, URZ ;  /* 0x000000062a0a72a4 */ /* 0x000fe4000f8e02ff */
[----:B------:R-:W-:Y:S02]  /*2770*/  UISETP.GE.AND UP0, UPT, UR4, UR7, UPT ;  /* 0x000000070400728c */ /* 0x000fe4000bf06270 */
[----:B------:R-:W-:Y:S02]  /*2780*/  UIMAD.WIDE.U32 UR12, UR4, UR8, URZ ;  /* 0x00000008040c72a5 */ /* 0x000fe4000f8e00ff */
[----:B------:R-:W-:-:S02]  /*2790*/  UISETP.GE.OR UP0, UPT, UR5, UR10, UP0 ;  /* 0x0000000a0500728c */ /* 0x000fc40008706670 */
[----:B------:R-:W-:Y:S02]  /*27a0*/  UIMAD.WIDE.U32 UR10, UR5, UR8, URZ ;  /* 0x00000008050a72a5 */ /* 0x000fe4000f8e00ff */
[----:B------:R-:W-:Y:S01]  /*27b0*/  UIADD3 UR12, UPT, UPT, -UR4, URZ, URZ ;  /* 0x000000ff040c7290 */ /* 0x000fe2000fffe1ff */
[----:B------:R-:W-:Y:S01]  /*27c0*/  UMOV UR8, UR13 ;  /* 0x0000000d00087c82 */ /* 0x000fe20008000000 */
[----:B------:R-:W-:Y:S02]  /*27d0*/  UIADD3 UR10, UPT, UPT, -UR5, URZ, URZ ;  /* 0x000000ff050a7290 */ /* 0x000fe4000fffe1ff */
        /* <DEDUP_REMOVED lines=15> */
.L_x_42:
[----:B------:R-:W2:Y:S02]  /*28d0*/  LDCU UR4, c[0x0][0xb30] ;  /* 0x00016600ff0477ac */ /* 0x000ea40008000800 */
[----:B--2---:R-:W-:-:S09]  /*28e0*/  UISETP.NE.AND UP0, UPT, UR4, 0x1, UPT ;  /* 0x000000010400788c */ /* 0x004fd2000bf05270 */
[----:B------:R-:W-:Y:S05]  /*28f0*/  BRA.U UP0, `(.L_x_43) ;  /* 0x0000000100447547 */ /* 0x000fea000b800000 */
[----:B------:R-:W2:Y:S01]  /*2900*/  LDCU.128 UR8, c[0x0][0xb10] ;  /* 0x00016200ff0877ac */ /* 0x000ea20008000c00 */
[----:B------:R-:W3:Y:S01]  /*2910*/  LDCU UR12, c[0x0][0xb0c] ;  /* 0x00016180ff0c77ac */ /* 0x000ee20008000800 */
[----:B------:R-:W4:Y:S01]  /*2920*/  LDCU UR13, c[0x0][0xb20] ;  /* 0x00016400ff0d77ac */ /* 0x000f220008000800 */
[----:B--2---:R-:W-:Y:S02]  /*2930*/  UIMAD.WIDE.U32 UR6, UR45, UR8, URZ ;  /* 0x000000082d0672a5 */ /* 0x004fe4000f8e00ff */
[----:B------:R-:W-:Y:S02]  /*2940*/  UIMAD.WIDE.U32 UR4, UR44, UR11, URZ ;  /* 0x0000000b2c0472a5 */ /* 0x000fe4000f8e00ff */
[----:B---3--:R-:W-:Y:S02]  /*2950*/  UISETP.NE.AND UP2, UPT, UR12, 0x1, UPT ;  /* 0x000000010c00788c */ /* 0x008fe4000bf45270 */
[----:B------:R-:W-:Y:S01]  /*2960*/  UISETP.NE.AND UP0, UPT, UR10, 0x1, UPT ;  /* 0x000000010a00788c */ /* 0x000fe2000bf05270 */
[----:B------:R-:W-:-:S02]  /*2970*/  UMOV UR6, UR7 ;  /* 0x0000000700067c82 */ /* 0x000fc40008000000 */
[----:B------:R-:W-:Y:S01]  /*2980*/  UMOV UR4, UR5 ;  /* 0x0000000500047c82 */ /* 0x000fe20008000000 */
[----:B------:R-:W-:Y:S02]  /*2990*/  USHF.R.U32.HI UR9, URZ, UR9, UR6 ;  /* 0x00000009ff097299 */ /* 0x000fe40008011606 */
[----:B----4-:R-:W-:Y:S02]  /*29a0*/  USHF.R.U32.HI UR4, URZ, UR13, UR4 ;  /* 0x0000000dff047299 */ /* 0x010fe40008011604 */
[----:B------:R-:W-:Y:S02]  /*29b0*/  USEL UR5, UR45, UR9, !UP2 ;  /* 0x000000092d057287 */ /* 0x000fe4000d000000 */
[----:B------:R-:W-:-:S04]  /*29c0*/  USEL UR4, UR44, UR4, !UP0 ;  /* 0x000000042c047287 */ /* 0x000fc8000c000000 */
[----:B------:R-:W-:Y:S02]  /*29d0*/  UIADD3 UR6, UPT, UPT, UR5, -UR4, URZ ;  /* 0x8000000405067290 */ /* 0x000fe4000fffe0ff */
[----:B------:R-:W-:Y:S02]  /*29e0*/  UIADD3 UR4, UPT, UPT, -UR5, UR4, URZ ;  /* 0x0000000405047290 */ /* 0x000fe4000fffe1ff */
[----:B------:R-:W-:Y:S02]  /*29f0*/  UIMAD UR44, UR6, UR10, UR44 ;  /* 0x0000000a062c72a4 */ /* 0x000fe4000f8e022c */
[----:B------:R-:W-:-:S12]  /*2a00*/  UIMAD UR45, UR4, UR12, UR45 ;  /* 0x0000000c042d72a4 */ /* 0x000fd8000f8e022d */
.L_x_43:
[----:B------:R-:W-:Y:S01]  /*2a10*/  VIADD R11, R11, 0x1 ;  /* 0x000000010b0b7836 */ /* 0x000fe20000000000 */
[----:B------:R-:W-:Y:S01]  /*2a20*/  R2UR UR4, R82 ;  /* 0x00000000520472ca */ /* 0x000fe200000e0000 */
[----:B------:R-:W-:Y:S01]  /*2a30*/  UIADD3 UR24, UPT, UPT, UR45, UR63, URZ ;  /* 0x0000003f2d187290 */ /* 0x000fe2000fffe0ff */
[----:B------:R-:W-:Y:S02]  /*2a40*/  PLOP3.LUT P1, PT, PT, PT, PT, 0x80, 0x8 ;  /* 0x000000000008781c */ /* 0x000fe40003f2f070 */
[----:B------:R-:W-:-:S04]  /*2a50*/  ISETP.NE.AND P0, PT, R11, 0x2, PT ;  /* 0x000000020b00780c */ /* 0x000fc80003f05270 */
[----:B------:R-:W-:Y:S02]  /*2a60*/  SEL R3, RZ, 0x1, P0 ;  /* 0x00000001ff037807 */ /* 0x000fe40000000000 */
[----:B------:R-:W-:Y:S02]  /*2a70*/  SEL R11, R11, RZ, P0 ;  /* 0x000000ff0b0b7207 */ /* 0x000fe40000000000 */
[----:B------:R-:W-:Y:S01]  /*2a80*/  LOP3.LUT R10, R10, R3, RZ, 0x3c, !PT ;  /* 0x000000030a0a7212 */ /* 0x000fe200078e3cff */
[----:B------:R-:W-:Y:S01]  /*2a90*/  UIADD3 UR28, UPT, UPT, UR44, UR4, URZ ;  /* 0x000000042c1c7290 */ /* 0x000fe2000fffe0ff */
[----:B------:R-:W-:Y:S11]  /*2aa0*/  BRA.U UP1, `(.L_x_44) ;  /* 0xffffffed01b47547 */ /* 0x000ff6000b83ffff */
[----:B------:R-:W-:Y:S01]  /*2ab0*/  UIADD3 UR14, UPT, UPT, UR14, 0x20, URZ ;  /* 0x000000200e0e7890 */ /* 0x000fe2000fffe0ff */
[----:B------:R-:W-:-:S03]  /*2ac0*/  SHF.L.U32 R3, R12, 0x1f, RZ ;  /* 0x0000001f0c037819 */ /* 0x000fc600000006ff */
[----:B------:R-:W-:-:S09]  /*2ad0*/  ULEA UR4, UR15, UR14, 0x3 ;  /* 0x0000000e0f047291 */ /* 0x000fd2000f8e18ff */
[----:B------:R-:W2:Y:S02]  /*2ae0*/  SYNCS.PHASECHK.TRANS64.TRYWAIT P0, [UR4], R3 ;  /* 0x00000003ff0075a7 */ /* 0x000ea40008001104 */
[----:B--2---:R-:W-:Y:S05]  /*2af0*/  @!P0 BRA `(.L_x_45) ;  /* 0x0000007400288947 */ /* 0x004fea0003800000 */
.L_x_156:
[----:B------:R-:W-:-:S04]  /*2b00*/  UIADD3 UR4, UPT, UPT, UR15, 0x1, URZ ;  /* 0x000000010f047890 */ /* 0x000fc8000fffe0ff */
[----:B------:R-:W-:-:S04]  /*2b10*/  UISETP.NE.AND UP0, UPT, UR4, 0x4, UPT ;  /* 0x000000040400788c */ /* 0x000fc8000bf05270 */
[----:B------:R-:W-:Y:S02]  /*2b20*/  USEL UR6, URZ, 0x1, UP0 ;  /* 0x00000001ff067887 */ /* 0x000fe40008000000 */
[----:B------:R-:W-:-:S04]  /*2b30*/  USEL UR4, UR4, URZ, UP0 ;  /* 0x000000ff04047287 */ /* 0x000fc80008000000 */
[----:B------:R-:W-:Y:S01]  /*2b40*/  ULEA UR5, UR4, UR14, 0x3 ;  /* 0x0000000e04057291 */ /* 0x000fe2000f8e18ff */
[----:B------:R-:W-:-:S04]  /*2b50*/  LOP3.LUT R2, R12, UR6, RZ, 0x3c, !PT ;  /* 0x000000060c027c12 */ /* 0x000fc8000f8e3cff */
[----:B-1----:R-:W-:-:S04]  /*2b60*/  SHF.L.U32 R3, R2, 0x1f, RZ ;  /* 0x0000001f02037819 */ /* 0x002fc800000006ff */
[----:B------:R-:W1:Y:S02]  /*2b70*/  SYNCS.PHASECHK.TRANS64.TRYWAIT P0, [UR5], R3 ;  /* 0x00000003ff0075a7 */ /* 0x000e640008001105 */
[----:B-1----:R-:W-:Y:S05]  /*2b80*/  @!P0 BRA `(.L_x_46) ;  /* 0x00000074001c8947 */ /* 0x002fea0003800000 */
.L_x_158:
        /* <DEDUP_REMOVED lines=9> */
.L_x_160:
[----:B------:R-:W-:-:S04]  /*2c20*/  UIADD3 UR4, UPT, UPT, UR4, 0x1, URZ ;  /* 0x0000000104047890 */ /* 0x000fc8000fffe0ff */
[----:B------:R-:W-:-:S04]  /*2c30*/  UISETP.NE.AND UP0, UPT, UR4, 0x4, UPT ;  /* 0x000000040400788c */ /* 0x000fc8000bf05270 */
[----:B------:R-:W-:Y:S02]  /*2c40*/  USEL UR5, URZ, 0x1, UP0 ;  /* 0x00000001ff057887 */ /* 0x000fe40008000000 */
[----:B------:R-:W-:-:S04]  /*2c50*/  USEL UR4, UR4, URZ, UP0 ;  /* 0x000000ff04047287 */ /* 0x000fc80008000000 */
[----:B------:R-:W-:Y:S01]  /*2c60*/  ULEA UR4, UR4, UR14, 0x3 ;  /* 0x0000000e04047291 */ /* 0x000fe2000f8e18ff */
[----:B-1----:R-:W-:-:S04]  /*2c70*/  LOP3.LUT R3, R2, UR5, RZ, 0x3c, !PT ;  /* 0x0000000502037c12 */ /* 0x002fc8000f8e3cff */
[----:B------:R-:W-:Y:S01]  /*2c80*/  SHF.L.U32 R3, R3, 0x1f, RZ ;  /* 0x0000001f03037819 */ /* 0x000fe200000006ff */
[----:B------:R-:W-:-:S07]  /*2c90*/  IMAD.U32 R0, RZ, RZ, UR4 ;  /* 0x00000004ff007e24 */ /* 0x000fce000f8e00ff */
.L_x_48:
[----:B-1----:R1:W2:Y:S02]  /*2ca0*/  SYNCS.PHASECHK.TRANS64.TRYWAIT P0, [R0+URZ], R3 ;  /* 0x00000003000075a7 */ /* 0x0022a400080011ff */
[----:B--2---:R-:W-:Y:S05]  /*2cb0*/  @!P0 NANOSLEEP.SYNCS 0x989680 ;  /* 0x009896800000895d */ /* 0x004fea0003900000 */
[----:B------:R-:W2:Y:S02]  /*2cc0*/  @!P0 SYNCS.PHASECHK.TRANS64 P0, [R0+URZ], R3 ;  /* 0x00000003000085a7 */ /* 0x000ea400080010ff */
[----:B--2---:R-:W-:Y:S05]  /*2cd0*/  @P0 EXIT ;  /* 0x000000000000094d */ /* 0x004fea0003800000 */
[----:B------:R-:W-:Y:S05]  /*2ce0*/  BRA `(.L_x_48) ;  /* 0xfffffffc00ec7947 */ /* 0x000fea000383ffff */
.L_x_22:
[----:B------:R-:W-:-:S04]  /*2cf0*/  UISETP.NE.AND UP0, UPT, UR47, URZ, UPT ;  /* 0x000000ff2f00728c */ /* 0x000fc8000bf05270 */
[----:B------:R-:W-:-:S09]  /*2d00*/  UISETP.NE.OR UP0, UPT, UR20, 0x1, UP0 ;  /* 0x000000011400788c */ /* 0x000fd20008705670 */
[----:B------:R-:W-:Y:S05]  /*2d10*/  BRA.U UP0, `(.L_x_49) ;  /* 0x0000000500487547 */ /* 0x000fea000b800000 */
[----:B------:R-:W-:Y:S01]  /*2d20*/  ISETP.GE.U32.AND P2, PT, R0, 0x4, PT ;  /* 0x000000040000780c */ /* 0x000fe20003f46070 */
[----:B------:R-:W-:Y:S01]  /*2d30*/  IMAD.MOV.U32 R12, RZ, RZ, 0x1 ;  /* 0x00000001ff0c7424 */ /* 0x000fe200078e00ff */
[----:B------:R-:W-:Y:S02]  /*2d40*/  CS2R R10, SRZ ;  /* 0x00000000000a7805 */ /* 0x000fe4000001ff00 */
[----:B------:R-:W-:Y:S01]  /*2d50*/  CS2R R8, SRZ ;  /* 0x0000000000087805 */ /* 0x000fe2000001ff00 */
[----:B------:R-:W-:Y:S01]  /*2d60*/  UMOV UR6, 0x400 ;  /* 0x0000040000067882 */ /* 0x000fe20000000000 */
[----:B------:R-:W-:Y:S01]  /*2d70*/  UMOV UR5, URZ ;  /* 0x000000ff00057c82 */ /* 0x000fe20008000000 */
[----:B------:R-:W-:-:S12]  /*2d80*/  ULEA UR6, UR47, UR6, 0x18 ;  /* 0x000000062f067291 */ /* 0x000fd8000f8ec0ff */
.L_x_53:
[----:B------:R-:W-:Y:S02]  /*2d90*/  LEA R2, R8, UR6, 0x3 ;  /* 0x0000000608027c11 */ /* 0x000fe4000f8e18ff */
[----:B------:R-:W-:-:S03]  /*2da0*/  SHF.L.U32 R5, R9, 0x1f, RZ ;  /* 0x0000001f09057819 */ /* 0x000fc600000006ff */
[----:B------:R-:W-:Y:S01]  /*2db0*/  VIADD R4, R2, 0x100 ;  /* 0x0000010002047836 */ /* 0x000fe20000000000 */
[----:B------:R-:W2:Y:S02]  /*2dc0*/  SYNCS.PHASECHK.TRANS64.TRYWAIT P0, [R2+URZ+0xf0], R5 ;  /* 0x0000f005020075a7 */ /* 0x000ea400080011ff */
[----:B--2---:R-:W-:Y:S05]  /*2dd0*/  @!P0 BRA `(.L_x_50) ;  /* 0x0000007000b88947 */ /* 0x004fea0003800000 */
.L_x_161:
[----:B------:R-:W-:Y:S01]  /*2de0*/  ULEA UR4, UR5, UR6, 0x3 ;  /* 0x0000000605047291 */ /* 0x000fe2000f8e18ff */
[----:B------:R-:W-:Y:S02]  /*2df0*/  PRMT R4, RZ, 0x654, R4 ;  /* 0x00000654ff047816 */ /* 0x000fe40000000004 */
[----:B--2---:R-:W-:Y:S01]  /*2e00*/  SHF.L.U32 R5, R12, 0x1f, RZ ;  /* 0x0000001f0c057819 */ /* 0x004fe200000006ff */
[----:B------:R-:W-:Y:S01]  /*2e10*/  UIADD3 UR7, UPT, UPT, UR4, 0x90, URZ ;  /* 0x0000009004077890 */ /* 0x000fe2000fffe0ff */
[----:B------:R2:W-:Y:S05]  /*2e20*/  SYNCS.ARRIVE.TRANS64.RED.A1T0 RZ, [R4+URZ], RZ ;  /* 0x000000ff04ff79a7 */ /* 0x0005ea00081004ff */
[----:B------:R-:W-:Y:S01]  /*2e30*/  IMAD.U32 R7, RZ, RZ, UR7 ;  /* 0x00000007ff077e24 */ /* 0x000fe2000f8e00ff */
[----:B------:R-:W3:Y:S04]  /*2e40*/  SYNCS.PHASECHK.TRANS64.TRYWAIT P0, [UR4+0xa0], R5 ;  /* 0x0000a005ff0075a7 */ /* 0x000ee80008001104 */
[----:B------:R-:W-:Y:S01]  /*2e50*/  PRMT R6, R0, 0x654, R7 ;  /* 0x0000065400067816 */ /* 0x000fe20000000007 */
[----:B--2---:R-:W-:Y:S01]  /*2e60*/  @!P2 IMAD.MOV.U32 R4, RZ, RZ, 0x10 ;  /* 0x00000010ff04a424 */ /* 0x004fe200078e00ff */
[----:B---3--:R-:W-:Y:S06]  /*2e70*/  @!P0 BRA `(.L_x_51) ;  /* 0x0000007000a48947 */ /* 0x008fec0003800000 */
.L_x_163:
[----:B------:R-:W-:Y:S01]  /*2e80*/  ULEA UR8, UR5, UR6, 0x4 ;  /* 0x0000000605087291 */ /* 0x000fe2000f8e20ff */
[----:B------:R-:W-:Y:S01]  /*2e90*/  SEL R3, R6, R3, !P2 ;  /* 0x0000000306037207 */ /* 0x000fe20005000000 */
[----:B------:R-:W-:Y:S01]  /*2ea0*/  UIADD3 UR9, UPT, UPT, UR4, 0x90, URZ ;  /* 0x0000009004097890 */ /* 0x000fe2000fffe0ff */
[----:B--2---:R-:W-:Y:S01]  /*2eb0*/  LEA R2, R11, UR6, 0x3 ;  /* 0x000000060b027c11 */ /* 0x004fe2000f8e18ff */
[----:B------:R-:W-:Y:S01]  /*2ec0*/  UIADD3 UR8, UPT, UPT, UR8, 0x120, URZ ;  /* 0x0000012008087890 */ /* 0x000fe2000fffe0ff */
[----:B------:R-:W-:Y:S01]  /*2ed0*/  SHF.L.U32 R5, R10, 0x1f, RZ ;  /* 0x0000001f0a057819 */ /* 0x000fe200000006ff */
[----:B------:R2:W-:Y:S01]  /*2ee0*/  @!P2 SYNCS.ARRIVE.TRANS64.RED RZ, [R3+URZ], R4 ;  /* 0x0000000403ffa9a7 */ /* 0x0005e200080004ff */
[----:B------:R-:W-:Y:S01]  /*2ef0*/  UIADD3 UR4, UPT, UPT, UR5, 0x1, URZ ;  /* 0x0000000105047890 */ /* 0x000fe2000fffe0ff */
[----:B------:R-:W-:-:S03]  /*2f00*/  VIADD R8, R8, 0x1 ;  /* 0x0000000108087836 */ /* 0x000fc60000000000 */
[----:B------:R-:W-:Y:S02]  /*2f10*/  UISETP.NE.AND UP0, UPT, UR4, 0x2, UPT ;  /* 0x000000020400788c */ /* 0x000fe4000bf05270 */
[----:B------:R-:W-:Y:S06]  /*2f20*/  UGETNEXTWORKID.BROADCAST [UR8], [UR9] ;  /* 0x00000000080073ca */ /* 0x000fec0008000100 */
[----:B------:R-:W-:Y:S01]  /*2f30*/  USEL UR7, URZ, 0x1, UP0 ;  /* 0x00000001ff077887 */ /* 0x000fe20008000000 */
[----:B------:R-:W-:Y:S01]  /*2f40*/  ISETP.NE.AND P0, PT, R8, 0x2, PT ;  /* 0x000000020800780c */ /* 0x000fe20003f05270 */
[----:B------:R-:W-:Y:S01]  /*2f50*/  USEL UR5, UR4, URZ, UP0 ;  /* 0x000000ff04057287 */ /* 0x000fe20008000000 */
[----:B------:R-:W3:Y:S03]  /*2f60*/  SYNCS.PHASECHK.TRANS64.TRYWAIT P1, [R2+URZ+0x90], R5 ;  /* 0x00009005020075a7 */ /* 0x000ee600080211ff */
[----:B------:R-:W-:Y:S01]  /*2f70*/  LOP3.LUT R12, R12, UR7, RZ, 0x3c, !PT ;  /* 0x000000070c0c7c12 */ /* 0x000fe2000f8e3cff */
[----:B--23--:R-:W-:Y:S07]  /*2f80*/  @!P1 BRA `(.L_x_52) ;  /* 0x0000007000789947 */ /* 0x00cfee0003800000 */
.L_x_164:
[C---:B------:R-:W-:Y:S01]  /*2f90*/  LEA R4, R11.reuse, UR6, 0x4 ;  /* 0x000000060b047c11 */ /* 0x040fe2000f8e20ff */
[----:B--2---:R-:W-:Y:S01]  /*2fa0*/  VIADD R2, R2, 0xa0 ;  /* 0x000000a002027836 */ /* 0x004fe20000000000 */
[----:B------:R-:W-:Y:S01]  /*2fb0*/  SEL R8, R8, RZ, P0 ;  /* 0x000000ff08087207 */ /* 0x000fe20000000000 */
[----:B------:R-:W-:-:S03]  /*2fc0*/  VIADD R11, R11, 0x1 ;  /* 0x000000010b0b7836 */ /* 0x000fc60000000000 */
[----:B------:R-:W2:Y:S01]  /*2fd0*/  LDS.128 R4, [R4+0x120] ;  /* 0x0001200004047984 */ /* 0x000ea20000000c00 */
[----:B------:R-:W-:Y:S02]  /*2fe0*/  PRMT R2, RZ, 0x654, R2 ;  /* 0x00000654ff027816 */ /* 0x000fe40000000002 */
[C---:B------:R-:W-:Y:S01]  /*2ff0*/  ISETP.NE.AND P1, PT, R11.reuse, 0x2, PT ;  /* 0x000000020b00780c */ /* 0x040fe20003f25270 */
[----:B------:R-:W-:Y:S01]  /*3000*/  @!PT LDS RZ, [RZ] ;  /* 0x00000000fffff984 */ /* 0x000fe20000000800 */
[----:B------:R-:W-:Y:S01]  /*3010*/  @!PT LDS RZ, [RZ] ;  /* 0x00000000fffff984 */ /* 0x000fe20000000800 */
[----:B------:R-:W-:Y:S01]  /*3020*/  @!PT LDS RZ, [RZ] ;  /* 0x00000000fffff984 */ /* 0x000fe20000000800 */
[----:B------:R-:W-:Y:S01]  /*3030*/  @!PT LDS RZ, [RZ] ;  /* 0x00000000fffff984 */ /* 0x000fe20000000800 */
[----:B------:R3:W-:Y:S06]  /*3040*/  MEMBAR.ALL.CTA ;  /* 0x0000000000007992 */ /* 0x0007ec0000008000 */
[----:B---3--:R-:W3:Y:S01]  /*3050*/  FENCE.VIEW.ASYNC.S ;  /* 0x00000000000073c6 */ /* 0x008ee20000000000 */
[----:B------:R-:W-:Y:S01]  /*3060*/  SEL R11, R11, RZ, P1 ;  /* 0x000000ff0b0b7207 */ /* 0x000fe20000800000 */
[----:B---3--:R3:W-:Y:S01]  /*3070*/  SYNCS.ARRIVE.TRANS64.RED.A1T0 RZ, [R2+URZ], RZ ;  /* 0x000000ff02ff79a7 */ /* 0x0087e200081004ff */
[----:B--2---:R-:W-:-:S02]  /*3080*/  LOP3.LUT P3, RZ, R6, 0x1, RZ, 0xc0, !PT ;  /* 0x0000000106ff7812 */ /* 0x004fc4000786c0ff */
[----:B------:R-:W-:-:S04]  /*3090*/  SEL R5, RZ, 0x1, P1 ;  /* 0x00000001ff057807 */ /* 0x000fc80000800000 */
[----:B------:R-:W-:Y:S02]  /*30a0*/  LOP3.LUT R10, R10, R5, RZ, 0x3c, !PT ;  /* 0x000000050a0a7212 */ /* 0x000fe400078e3cff */
[----:B---3--:R-:W-:-:S04]  /*30b0*/  SEL R2, RZ, 0x1, P0 ;  /* 0x00000001ff027807 */ /* 0x008fc80000000000 */
[----:B------:R-:W-:Y:S01]  /*30c0*/  LOP3.LUT R9, R9, R2, RZ, 0x3c, !PT ;  /* 0x0000000209097212 */ /* 0x000fe200078e3cff */
[----:B------:R-:W-:Y:S06]  /*30d0*/  @P3 BRA `(.L_x_53) ;  /* 0xfffffffc002c3947 */ /* 0x000fec000383ffff */
[----:B------:R-:W-:Y:S01]  /*30e0*/  ULEA UR4, UR5, UR6, 0x3 ;  /* 0x0000000605047291 */ /* 0x000fe2000f8e18ff */
[----:B------:R-:W-:-:S08]  /*30f0*/  SHF.L.U32 R3, R12, 0x1f, RZ ;  /* 0x0000001f0c037819 */ /* 0x000fd000000006ff */
[----:B------:R-:W2:Y:S02]  /*3100*/  SYNCS.PHASECHK.TRANS64 P0, [UR4+0xa0], R3 ;  /* 0x0000a003ff0075a7 */ /* 0x000ea40008001004 */
[----:B--2---:R-:W-:Y:S05]  /*3110*/  @P0 BRA `(.L_x_54) ;  /* 0x0000000000080947 */ /* 0x004fea0003800000 */
[----:B------:R-:W2:Y:S02]  /*3120*/  SYNCS.PHASECHK.TRANS64.TRYWAIT P0, [UR4+0xa0], R3 ;  /* 0x0000a003ff0075a7 */ /* 0x000ea40008001104 */
[----:B--2---:R-:W-:Y:S05]  /*3130*/  @!P0 BRA `(.L_x_55) ;  /* 0x0000007000208947 */ /* 0x004fea0003800000 */
.L_x_54:
[----:B------:R-:W-:-:S04]  /*3140*/  UIADD3 UR7, UPT, UPT, UR5, 0x1, URZ ;  /* 0x0000000105077890 */ /* 0x000fc8000fffe0ff */
[----:B------:R-:W-:-:S04]  /*3150*/  UISETP.NE.AND UP0, UPT, UR7, 0x2, UPT ;  /* 0x000000020700788c */ /* 0x000fc8000bf05270 */
[----:B------:R-:W-:Y:S02]  /*3160*/  USEL UR8, URZ, 0x1, UP0 ;  /* 0x00000001ff087887 */ /* 0x000fe40008000000 */
[----:B------:R-:W-:-:S04]  /*3170*/  USEL UR7, UR7, URZ, UP0 ;  /* 0x000000ff07077287 */ /* 0x000fc80008000000 */
[----:B------:R-:W-:Y:S01]  /*3180*/  ULEA UR7, UR7, UR6, 0x3 ;  /* 0x0000000607077291 */ /* 0x000fe2000f8e18ff */
[----:B--2---:R-:W-:-:S04]  /*3190*/  LOP3.LUT R3, R12, UR8, RZ, 0x3c, !PT ;  /* 0x000000080c037c12 */ /* 0x004fc8000f8e3cff */
[----:B------:R-:W-:-:S04]  /*31a0*/  SHF.L.U32 R0, R3, 0x1f, RZ ;  /* 0x0000001f03007819 */ /* 0x000fc800000006ff */
[----:B------:R-:W2:Y:S02]  /*31b0*/  SYNCS.PHASECHK.TRANS64 P0, [UR7+0xa0], R0 ;  /* 0x0000a000ff0075a7 */ /* 0x000ea40008001007 */
[----:B-12---:R-:W-:Y:S05]  /*31c0*/  @P0 EXIT ;  /* 0x000000000000094d */ /* 0x006fea0003800000 */
[----:B------:R-:W-:Y:S02]  /*31d0*/  SHF.L.U32 R3, R3, 0x1f, RZ ;  /* 0x0000001f03037819 */ /* 0x000fe400000006ff */
[----:B------:R-:W-:-:S07]  /*31e0*/  MOV R0, UR7 ;  /* 0x0000000700007c02 */ /* 0x000fce0008000f00 */
.L_x_56:
[----:B-1----:R1:W2:Y:S02]  /*31f0*/  SYNCS.PHASECHK.TRANS64.TRYWAIT P0, [R0+URZ+0xa0], R3 ;  /* 0x0000a003000075a7 */ /* 0x0022a400080011ff */
[----:B--2---:R-:W-:Y:S05]  /*3200*/  @!P0 NANOSLEEP.SYNCS 0x989680 ;  /* 0x009896800000895d */ /* 0x004fea0003900000 */
[----:B------:R-:W2:Y:S02]  /*3210*/  @!P0 SYNCS.PHASECHK.TRANS64 P0, [R0+URZ+0xa0], R3 ;  /* 0x0000a003000085a7 */ /* 0x000ea400080010ff */
[----:B--2---:R-:W-:Y:S05]  /*3220*/  @P0 EXIT ;  /* 0x000000000000094d */ /* 0x004fea0003800000 */
[----:B------:R-:W-:Y:S05]  /*3230*/  BRA `(.L_x_56) ;  /* 0xfffffffc00ec7947 */ /* 0x000fea000383ffff */
.L_x_49:
[----:B------:R-:W-:Y:S05]  /*3240*/  BRA.U UP5, `(.L_x_57) ;  /* 0x0000001505487547 */ /* 0x000fea000b800000 */
[----:B------:R-:W-:Y:S01]  /*3250*/  UMOV UR4, 0x40 ;  /* 0x0000004000047882 */ /* 0x000fe20000000000 */
[----:B------:R-:W-:Y:S01]  /*3260*/  NOP ;  /* 0x0000000000007918 */ /* 0x000fe20000000000 */
[----:B------:R-:W-:Y:S01]  /*3270*/  ULEA UR5, UR47, UR4, 0x18 ;  /* 0x000000042f057291 */ /* 0x000fe2000f8ec0ff */
[----:B------:R-:W-:Y:S02]  /*3280*/  UMOV UR6, 0x400 ;  /* 0x0000040000067882 */ /* 0x000fe40000000000 */
[----:B------:R-:W-:-:S06]  /*3290*/  ULEA UR6, UR47, UR6, 0x18 ;  /* 0x000000062f067291 */ /* 0x000fcc000f8ec0ff */
[----:B------:R-:W2:Y:S02]  /*32a0*/  LDS.U8 R0, [UR5+0x1c] ;  /* 0x00001c05ff007984 */ /* 0x000ea40008000000 */
[----:B--2---:R-:W-:-:S13]  /*32b0*/  ISETP.NE.AND P0, PT, R0, RZ, PT ;  /* 0x000000ff0000720c */ /* 0x004fda0003f05270 */
[----:B------:R-:W-:Y:S05]  /*32c0*/  @P0 BRA `(.L_x_58) ;  /* 0x0000000400080947 */ /* 0x000fea0003800000 */
[----:B------:R-:W-:Y:S02]  /*32d0*/  UISETP.NE.U32.AND UP1, UPT, UR68, 0x1, UPT ;  /* 0x000000014400788c */ /* 0x000fe4000bf25070 */
[----:B------:R-:W-:-:S07]  /*32e0*/  UIADD3 UR7, UPT, UPT, UR5, 0x8, URZ ;  /* 0x0000000805077890 */ /* 0x000fce000fffe0ff */
[----:B------:R-:W-:Y:S05]  /*32f0*/  BRA.U !UP1, `(.L_x_59) ;  /* 0x00000001099c7547 */ /* 0x000fea000b800000 */
[----:B------:R-:W-:Y:S01]  /*3300*/  ELECT P0, URZ, PT ;  /* 0x0000000000ff782f */ /* 0x000fe20003800000 */
[----:B------:R-:W-:-:S12]  /*3310*/  BSSY B0, `(.L_x_59) ;  /* 0x0000025000007945 */ /* 0x000fd80003800000 */
[----:B------:R-:W-:Y:S05]  /*3320*/  @!P0 BRA `(.L_x_60) ;  /* 0x00000000008c8947 */ /* 0x000fea0003800000 */
[----:B------:R-:W-:-:S05]  /*3330*/  UMOV UR4, 0x10 ;  /* 0x0000001000047882 */ /* 0x000fca0000000000 */
[----:B------:R-:W-:Y:S04]  /*3340*/  DEPBAR.LE SB2, 0x36 ;  /* 0x0000ad800000791a */ /* 0x000fe80000000000 */
[----:B------:R-:W2:Y:S02]  /*3350*/  UTCATOMSWS.2CTA.FIND_AND_SET.ALIGN UP0, UR4, UR4 ;  /* 0x00000004000475e3 */ /* 0x000ea40008200800 */
[----:B--2---:R-:W-:Y:S01]  /*3360*/  MOV R11, UR4 ;  /* 0x00000004000b7c02 */ /* 0x004fe20008000f00 */
[----:B------:R-:W-:Y:S06]  /*3370*/  BRA.U UP0, `(.L_x_61) ;  /* 0x0000000100187547 */ /* 0x000fec000b800000 */
.L_x_62:
[----:B------:R-:W-:Y:S05]  /*3380*/  NANOSLEEP 0x64 ;  /* 0x000000640000795d */ /* 0x000fea0003800000 */
[----:B------:R-:W-:-:S05]  /*3390*/  UMOV UR4, 0x10 ;  /* 0x0000001000047882 */ /* 0x000fca0000000000 */
[----:B------:R-:W-:Y:S04]  /*33a0*/  DEPBAR.LE SB2, 0x36 ;  /* 0x0000ad800000791a */ /* 0x000fe80000000000 */
[----:B------:R-:W2:Y:S02]  /*33b0*/  UTCATOMSWS.2CTA.FIND_AND_SET.ALIGN UP0, UR4, UR4 ;  /* 0x00000004000475e3 */ /* 0x000ea40008200800 */
[----:B--2---:R-:W-:Y:S01]  /*33c0*/  MOV R11, UR4 ;  /* 0x00000004000b7c02 */ /* 0x004fe20008000f00 */
[----:B------:R-:W-:Y:S05]  /*33d0*/  BRA.U !UP0, `(.L_x_62) ;  /* 0xfffffffd08e87547 */ /* 0x000fea000b83ffff */
.L_x_61:
[----:B------:R-:W2:Y:S01]  /*33e0*/  LDS R7, [UR5+0x10] ;  /* 0x00001005ff077984 */ /* 0x000ea20008000800 */
[----:B------:R-:W-:Y:S01]  /*33f0*/  IMAD.U32 R5, RZ, RZ, UR6 ;  /* 0x00000006ff057e24 */ /* 0x000fe2000f8e00ff */
[----:B------:R-:W-:-:S03]  /*3400*/  MOV R4, UR69 ;  /* 0x0000004500047c02 */ /* 0x000fc60008000f00 */
[----:B------:R-:W-:Y:S01]  /*3410*/  VIADD R5, R5, 0x140 ;  /* 0x0000014005057836 */ /* 0x000fe20000000000 */
[----:B--2---:R-:W-:-:S04]  /*3420*/  SHF.L.U32 R7, R7, 0x1f, RZ ;  /* 0x0000001f07077819 */ /* 0x004fc800000006ff */
[----:B------:R-:W2:Y:S02]  /*3430*/  SYNCS.PHASECHK.TRANS64.TRYWAIT P0, [UR5+0x8], R7 ;  /* 0x00000807ff0075a7 */ /* 0x000ea40008001105 */
[----:B--2---:R-:W-:Y:S05]  /*3440*/  @P0 BRA `(.L_x_63) ;  /* 0x0000000000080947 */ /* 0x004fea0003800000 */
[----:B------:R-:W2:Y:S02]  /*3450*/  SYNCS.PHASECHK.TRANS64.TRYWAIT P0, [UR5+0x8], R7 ;  /* 0x00000807ff0075a7 */ /* 0x000ea40008001105 */
[----:B--2---:R-:W-:Y:S05]  /*3460*/  @!P0 BRA `(.L_x_64) ;  /* 0x0000006c006c8947 */ /* 0x004fea0003800000 */
.L_x_63:
[----:B--2---:R-:W-:Y:S01]  /*3470*/  HFMA2 R0, -RZ, RZ, 0, 5.9604644775390625e-08 ;  /* 0x00000001ff007431 */ /* 0x004fe200000001ff */
[----:B------:R-:W-:Y:S01]  /*3480*/  UPRMT UR4, UR69, 0x654, UR7 ;  /* 0x0000065445047896 */ /* 0x000fe20008000007 */
[----:B------:R-:W-:Y:S01]  /*3490*/  IMAD.MOV.U32 R8, RZ, RZ, 0xffff ;  /* 0x0000ffffff087424 */ /* 0x000fe200078e00ff */
[----:B------:R-:W-:Y:S01]  /*34a0*/  PRMT R4, R4, 0x654, R5 ;  /* 0x0000065404047816 */ /* 0x000fe20000000005 */
[----:B------:R-:W-:Y:S02]  /*34b0*/  IMAD.MOV.U32 R6, RZ, RZ, 0x4 ;  /* 0x00000004ff067424 */ /* 0x000fe400078e00ff */
[----:B------:R-:W-:Y:S01]  /*34c0*/  IMAD.SHL.U32 R9, R11, 0x20, RZ ;  /* 0x000000200b097824 */ /* 0x000fe200078e00ff */
[----:B------:R-:W-:Y:S02]  /*34d0*/  MOV R5, UR4 ;  /* 0x0000000400057c02 */ /* 0x000fe40008000f00 */
[-C--:B------:R-:W-:Y:S01]  /*34e0*/  SHF.L.U32 R8, R8, R11.reuse, RZ ;  /* 0x0000000b08087219 */ /* 0x080fe200000006ff */
[----:B------:R2:W-:Y:S01]  /*34f0*/  SYNCS.ARRIVE.TRANS64.RED RZ, [UR4], R6 ;  /* 0x00000006ffff79a7 */ /* 0x0005e20008000404 */
[----:B------:R-:W-:Y:S01]  /*3500*/  SHF.L.U32 R7, R0, R11, RZ ;  /* 0x0000000b00077219 */ /* 0x000fe200000006ff */
[----:B------:R2:W-:Y:S04]  /*3510*/  STS [UR6+0x140], R9 ;  /* 0x00014009ff007988 */ /* 0x0005e80008000806 */
[----:B------:R2:W-:Y:S04]  /*3520*/  STAS [R4.64], R11 ;  /* 0x0000000b04007dbd */ /* 0x0005e8000c0008ff */
[----:B------:R2:W-:Y:S04]  /*3530*/  ATOMS.OR RZ, [UR5+0x14], R8 ;  /* 0x00001408ffff798c */ /* 0x0005e8000b000005 */
[----:B------:R2:W-:Y:S04]  /*3540*/  ATOMS.OR RZ, [UR5+0x18], R7 ;  /* 0x00001807ffff798c */ /* 0x0005e8000b000005 */
[----:B------:R2:W-:Y:S02]  /*3550*/  ATOMS.XOR RZ, [UR5+0x10], R0 ;  /* 0x00001000ffff798c */ /* 0x0005e4000b800005 */
.L_x_60:
[----:B-1----:R-:W-:Y:S05]  /*3560*/  BSYNC B0 ;  /* 0x0000000000007941 */ /* 0x002fea0003800000 */
.L_x_59:
[----:B------:R-:W-:Y:S05]  /*3570*/  BRA.U UP1, `(.L_x_65) ;  /* 0x00000001016c7547 */ /* 0x000fea000b800000 */
[----:B------:R-:W-:-:S03]  /*3580*/  UMOV UR4, 0xffffffff ;  /* 0xffffffff00047882 */ /* 0x000fc60000000000 */
[----:B------:R-:W-:Y:S05]  /*3590*/  BRA.DIV UR4, `(.L_x_66) ;  /* 0x0000006e04387947 */ /* 0x000fea000b800000 */
[----:B------:R-:W-:-:S13]  /*35a0*/  ELECT P0, URZ, PT ;  /* 0x0000000000ff782f */ /* 0x000fda0003800000 */
.L_x_168:
[----:B------:R-:W-:Y:S05]  /*35b0*/  @!P0 BRA `(.L_x_65) ;  /* 0x00000000005c8947 */ /* 0x000fea0003800000 */
[----:B--2---:R-:W2:Y:S02]  /*35c0*/  LDS R5, [UR5+0x10] ;  /* 0x00001005ff057984 */ /* 0x004ea40008000800 */
[----:B--2---:R-:W-:-:S04]  /*35d0*/  SHF.L.U32 R5, R5, 0x1f, RZ ;  /* 0x0000001f05057819 */ /* 0x004fc800000006ff */
[----:B------:R-:W2:Y:S02]  /*35e0*/  SYNCS.PHASECHK.TRANS64.TRYWAIT P0, [UR5+0x8], R5 ;  /* 0x00000805ff0075a7 */ /* 0x000ea40008001105 */
[----:B--2---:R-:W-:Y:S05]  /*35f0*/  @P0 BRA `(.L_x_67) ;  /* 0x0000000000080947 */ /* 0x004fea0003800000 */
[----:B------:R-:W2:Y:S02]  /*3600*/  SYNCS.PHASECHK.TRANS64.TRYWAIT P0, [UR5+0x8], R5 ;  /* 0x00000805ff0075a7 */ /* 0x000ea40008001105 */
[----:B--2---:R-:W-:Y:S05]  /*3610*/  @!P0 BRA `(.L_x_68) ;  /* 0x0000006c003c8947 */ /* 0x004fea0003800000 */
.L_x_67:
[----:B------:R-:W3:Y:S01]  /*3620*/  LDS R7, [UR6+0x140] ;  /* 0x00014006ff077984 */ /* 0x000ee20008000800 */
[----:B--2---:R-:W-:Y:S02]  /*3630*/  HFMA2 R0, -RZ, RZ, 0, 5.9604644775390625e-08 ;  /* 0x00000001ff007431 */ /* 0x004fe400000001ff */
[----:B------:R-:W-:Y:S01]  /*3640*/  IMAD.MOV.U32 R4, RZ, RZ, 0xffff ;  /* 0x0000ffffff047424 */ /* 0x000fe200078e00ff */
[----:B------:R-:W-:Y:S01]  /*3650*/  UPRMT UR4, UR69, 0x654, UR7 ;  /* 0x0000065445047896 */ /* 0x000fe20008000007 */
[----:B---3--:R-:W-:-:S03]  /*3660*/  IMAD.SHL.U32 R5, R7, 0x20, RZ ;  /* 0x0000002007057824 */ /* 0x008fc600078e00ff */
[-C--:B------:R-:W-:Y:S02]  /*3670*/  SHF.L.U32 R4, R4, R7.reuse, RZ ;  /* 0x0000000704047219 */ /* 0x080fe400000006ff */
[----:B------:R-:W-:Y:S01]  /*3680*/  SHF.L.U32 R7, R0, R7, RZ ;  /* 0x0000000700077219 */ /* 0x000fe200000006ff */
[----:B------:R3:W-:Y:S04]  /*3690*/  STS [UR6+0x140], R5 ;  /* 0x00014005ff007988 */ /* 0x0007e80008000806 */
[----:B------:R3:W-:Y:S04]  /*36a0*/  ATOMS.OR RZ, [UR5+0x14], R4 ;  /* 0x00001404ffff798c */ /* 0x0007e8000b000005 */
[----:B------:R3:W-:Y:S01]  /*36b0*/  ATOMS.OR RZ, [UR5+0x18], R7 ;  /* 0x00001807ffff798c */ /* 0x0007e2000b000005 */
[----:B------:R-:W-:Y:S03]  /*36c0*/  SYNCS.ARRIVE.TRANS64.RED.A1T0 RZ, [UR4], RZ ;  /* 0x000000ffffff79a7 */ /* 0x000fe60008100404 */
[----:B------:R3:W-:Y:S01]  /*36d0*/  ATOMS.XOR RZ, [UR5+0x10], R0 ;  /* 0x00001000ffff798c */ /* 0x0007e2000b800005 */
[----:B------:R-:W-:Y:S05]  /*36e0*/  BRA `(.L_x_65) ;  /* 0x0000000000107947 */ /* 0x000fea0003800000 */
.L_x_58:
[----:B------:R-:W-:Y:S02]  /*36f0*/  MOV R0, 0xffffffff ;  /* 0xffffffff00007802 */ /* 0x000fe40000000f00 */
[----:B------:R-:W-:-:S03]  /*3700*/  MOV R4, 0x3730 ;  /* 0x0000373000047802 */ /* 0x000fc60000000f00 */
[----:B------:R2:W-:Y:S04]  /*3710*/  STS [UR6+0x140], R0 ;  /* 0x00014000ff007988 */ /* 0x0005e80008000806 */
[----:B-12--5:R-:W-:Y:S05]  /*3720*/  CALL.REL.NOINC `($__internal_1_$__cuda_sm10x_tcgen05_guardrail_trap_phase_invalid_during_alloc) ;  /* 0x0000007400107944 */ /* 0x026fea0003c00000 */
.L_x_65:
[----:B------:R-:W-:Y:S05]  /*3730*/  WARPSYNC.ALL ;  /* 0x0000000000007948 */ /* 0x000fea0003800000 */
[----:B------:R-:W4:Y:S01]  /*3740*/  S2UR UR4, SR_CgaCtaId ;  /* 0x00000000000479c3 */ /* 0x000f220000008800 */
[----:B------:R-:W-:Y:S01]  /*3750*/  UMOV UR41, 0x400 ;  /* 0x0000040000297882 */ /* 0x000fe20000000000 */
[----:B------:R-:W-:-:S06]  /*3760*/  NOP ;  /* 0x0000000000007918 */ /* 0x000fcc0000000000 */
[----:B------:R-:W-:Y:S06]  /*3770*/  BAR.ARV 0x6, 0xa0 ;  /* 0x0182800000007b1d */ /* 0x000fec0000002000 */
[----:B------:R-:W1:Y:S01]  /*3780*/  LDCU UR6, c[0x0][0x38c] ;  /* 0x00007180ff0677ac */ /* 0x000e620008000800 */
[----:B------:R-:W-:Y:S01]  /*3790*/  LOP3.LUT R3, R3, 0xffff, RZ, 0xc0, !PT ;  /* 0x0000ffff03037812 */ /* 0x000fe200078ec0ff */
[----:B--2---:R-:W-:Y:S01]  /*37a0*/  IMAD.MOV.U32 R9, RZ, RZ, 0x1 ;  /* 0x00000001ff097424 */ /* 0x004fe200078e00ff */
[----:B------:R-:W-:Y:S01]  /*37b0*/  LOP3.LUT R2, R2, 0xffff, RZ, 0xc0, !PT ;  /* 0x0000ffff02027812 */ /* 0x000fe200078ec0ff */
[----:B------:R-:W-:Y:S01]  /*37c0*/  IMAD.MOV.U32 R8, RZ, RZ, RZ ;  /* 0x000000ffff087224 */ /* 0x000fe200078e00ff */
[----:B------:R-:W-:Y:S01]  /*37d0*/  R2UR UR43, R3 ;  /* 0x00000000032b72ca */ /* 0x000fe200000e0000 */
[----:B------:R-:W-:Y:S01]  /*37e0*/  UMOV UR47, URZ ;  /* 0x000000ff002f7c82 */ /* 0x000fe20008000000 */
[----:B------:R-:W-:-:S02]  /*37f0*/  R2UR UR65, R2 ;  /* 0x00000000024172ca */ /* 0x000fc400000e0000 */
[----:B------:R-:W-:Y:S01]  /*3800*/  CS2R R2, SRZ ;  /* 0x0000000000027805 */ /* 0x000fe2000001ff00 */
[----:B------:R-:W-:Y:S01]  /*3810*/  UMOV UR38, URZ ;  /* 0x000000ff00267c82 */ /* 0x000fe20008000000 */
[----:B----4-:R-:W-:Y:S01]  /*3820*/  ULEA UR41, UR4, UR41, 0x18 ;  /* 0x0000002904297291 */ /* 0x010fe2000f8ec0ff */
[----:B------:R-:W-:Y:S01]  /*3830*/  UMOV UR37, URZ ;  /* 0x000000ff00257c82 */ /* 0x000fe20008000000 */
[----:B------:R-:W-:Y:S02]  /*3840*/  UISETP.NE.AND UP3, UPT, UR68, URZ, UPT ;  /* 0x000000ff4400728c */ /* 0x000fe4000bf65270 */
[----:B------:R-:W-:Y:S02]  /*3850*/  UIADD3 UR5, UPT, UPT, UR41, 0x8400, URZ ;  /* 0x0000840029057890 */ /* 0x000fe4000fffe0ff */
[----:B------:R-:W-:-:S03]  /*3860*/  UIADD3 UR4, UPT, UPT, UR41, 0x28400, URZ ;  /* 0x0002840029047890 */ /* 0x000fc6000fffe0ff */
[----:B---3--:R-:W2:Y:S01]  /*3870*/  LDS R0, [UR41+0x140] ;  /* 0x00014029ff007984 */ /* 0x008ea20008000800 */
[----:B-1----:R-:W-:Y:S02]  /*3880*/  UIADD3 UR6, UPT, UPT, UR6, 0x7f, URZ ;  /* 0x0000007f06067890 */ /* 0x002fe4000fffe0ff */
[----:B------:R-:W-:Y:S02]  /*3890*/  USHF.R.U32.HI UR5, URZ, 0x4, UR5 ;  /* 0x00000004ff057899 */ /* 0x000fe40008011605 */
[----:B------:R-:W-:Y:S02]  /*38a0*/  USHF.R.S32.HI UR64, URZ, 0x1f, UR6 ;  /* 0x0000001fff407899 */ /* 0x000fe40008011406 */
[----:B------:R-:W-:Y:S02]  /*38b0*/  USHF.R.U32.HI UR4, URZ, 0x4, UR4 ;  /* 0x00000004ff047899 */ /* 0x000fe40008011604 */
[----:B------:R-:W-:Y:S02]  /*38c0*/  ULEA.HI UR64, UR64, UR6, URZ, 0x7 ;  /* 0x0000000640407291 */ /* 0x000fe4000f8f38ff */
[----:B------:R-:W-:-:S02]  /*38d0*/  ULOP3.LUT UR5, UR5, 0x3fff, URZ, 0xc0, !UPT ;  /* 0x00003fff05057892 */ /* 0x000fc4000f8ec0ff */
[----:B------:R-:W-:Y:S02]  /*38e0*/  USHF.R.S32.HI UR64, URZ, 0x7, UR64 ;  /* 0x00000007ff407899 */ /* 0x000fe40008011440 */
[----:B------:R-:W-:Y:S02]  /*38f0*/  ULOP3.LUT UR45, UR4, 0x3fff, URZ, 0xc0, !UPT ;  /* 0x00003fff042d7892 */ /* 0x000fe4000f8ec0ff */
[----:B------:R-:W-:Y:S01]  /*3900*/  UISETP.LT.AND UP0, UPT, UR64, 0x1, UPT ;  /* 0x000000014000788c */ /* 0x000fe2000bf01270 */
[----:B------:R-:W-:Y:S01]  /*3910*/  UMOV UR62, 0x0 ;  /* 0x00000000003e7882 */ /* 0x000fe20000000000 */
        /* <DEDUP_REMOVED lines=9> */
[----:B------:R-:W-:-:S02]  /*39b0*/  ULOP3.LUT UR44, UR5, 0x10000, URZ, 0xfc, !UPT ;  /* 0x00010000052c7892 */ /* 0x000fc4000f8efcff */
[----:B------:R-:W-:Y:S02]  /*39c0*/  ULOP3.LUT UR45, UR45, 0x10000, URZ, 0xfc, !UPT ;  /* 0x000100002d2d7892 */ /* 0x000fe4000f8efcff */
[----:B------:R-:W-:Y:S01]  /*39d0*/  USEL UR66, UR64, 0x1, !UP0 ;  /* 0x0000000140427887 */ /* 0x000fe2000c000000 */
[----:B------:R-:W-:Y:S01]  /*39e0*/  UMOV UR52, 0x0 ;  /* 0x0000000000347882 */ /* 0x000fe20000000000 */
[----:B------:R-:W-:Y:S01]  /*39f0*/  UMOV UR53, 0x10200490 ;  /* 0x1020049000357882 */ /* 0x000fe20000000000 */
[----:B------:R-:W-:Y:S01]  /*3a00*/  UMOV UR50, 0x0 ;  /* 0x0000000000327882 */ /* 0x000fe20000000000 */
[----:B------:R-:W-:Y:S01]  /*3a10*/  UMOV UR51, 0x10200490 ;  /* 0x1020049000337882 */ /* 0x000fe20000000000 */
[----:B------:R-:W-:Y:S01]  /*3a20*/  UMOV UR48, 0x0 ;  /* 0x0000000000307882 */ /* 0x000fe20000000000 */
[----:B--2---:R-:W-:Y:S01]  /*3a30*/  R2UR UR67, R0 ;  /* 0x00000000004372ca */ /* 0x004fe200000e0000 */
[----:B------:R-:W-:-:S14]  /*3a40*/  UMOV UR49, 0x10200490 ;  /* 0x1020049000317882 */ /* 0x000fdc0000000000 */
.L_x_76:
[C---:B------:R-:W-:Y:S02]  /*3a50*/  LEA R0, R8.reuse, UR41, 0x3 ;  /* 0x0000002908007c11 */ /* 0x040fe4000f8e18ff */
[----:B------:R-:W-:Y:S02]  /*3a60*/  SHF.L.U32 R5, R3, 0x1f, RZ ;  /* 0x0000001f03057819 */ /* 0x000fe400000006ff */
[----:B------:R-:W-:Y:S02]  /*3a70*/  LEA R4, R8, UR41, 0x4 ;  /* 0x0000002908047c11 */ /* 0x000fe4000f8e20ff */
[----:B------:R-:W1:Y:S02]  /*3a80*/  SYNCS.PHASECHK.TRANS64.TRYWAIT P0, [R0+URZ+0x90], R5 ;  /* 0x00009005000075a7 */ /* 0x000e6400080011ff */
[----:B-1-3--:R-:W-:Y:S05]  /*3a90*/  @!P0 BRA `(.L_x_69) ;  /* 0x0000006800348947 */ /* 0x00afea0003800000 */
.L_x_169:
[----:B-1----:R-:W1:Y:S01]  /*3aa0*/  LDS.128 R4, [R4+0x120] ;  /* 0x0001200004047984 */ /* 0x002e620000000c00 */
[----:B------:R-:W-:Y:S02]  /*3ab0*/  VIADD R0, R0, 0xa0 ;  /* 0x000000a000007836 */ /* 0x000fe40000000000 */
[----:B------:R-:W-:Y:S01]  /*3ac0*/  VIADD R8, R8, 0x1 ;  /* 0x0000000108087836 */ /* 0x000fe20000000000 */
[----:B------:R-:W-:Y:S01]  /*3ad0*/  @!PT LDS RZ, [RZ] ;  /* 0x00000000fffff984 */ /* 0x000fe20000000800 */
[----:B------:R-:W-:Y:S01]  /*3ae0*/  @!PT LDS RZ, [RZ] ;  /* 0x00000000fffff984 */ /* 0x000fe20000000800 */
[----:B------:R-:W-:Y:S01]  /*3af0*/  @!PT LDS RZ, [RZ] ;  /* 0x00000000fffff984 */ /* 0x000fe20000000800 */
[----:B------:R-:W-:Y:S01]  /*3b00*/  @!PT LDS RZ, [RZ] ;  /* 0x00000000fffff984 */ /* 0x000fe20000000800 */
[----:B------:R2:W-:Y:S06]  /*3b10*/  MEMBAR.ALL.CTA ;  /* 0x0000000000007992 */ /* 0x0005ec0000008000 */
[----:B--2---:R-:W2:Y:S01]  /*3b20*/  FENCE.VIEW.ASYNC.S ;  /* 0x00000000000073c6 */ /* 0x004ea20000000000 */
[----:B------:R-:W-:-:S04]  /*3b30*/  PRMT R0, RZ, 0x654, R0 ;  /* 0x00000654ff007816 */ /* 0x000fc80000000000 */
[----:B--2---:R2:W-:Y:S01]  /*3b40*/  SYNCS.ARRIVE.TRANS64.RED.A1T0 RZ, [R0+URZ], RZ ;  /* 0x000000ff00ff79a7 */ /* 0x0045e200081004ff */
[----:B-1----:R-:W-:Y:S01]  /*3b50*/  LOP3.LUT P1, RZ, R6, 0x1, RZ, 0xc0, !PT ;  /* 0x0000000106ff7812 */ /* 0x002fe2000782c0ff */
[----:B--2---:R-:W-:-:S12]  /*3b60*/  BRA.U UP3, `(.L_x_70) ;  /* 0x0000000503587547 */ /* 0x004fd8000b800000 */
[----:B------:R-:W1:Y:S01]  /*3b70*/  LDCU UR4, c[0x0][0x38c] ;  /* 0x00007180ff0477ac */ /* 0x000e620008000800 */
[----:B------:R-:W-:Y:S02]  /*3b80*/  PLOP3.LUT P2, PT, PT, PT, PT, 0x80, 0x8 ;  /* 0x000000000008781c */ /* 0x000fe40003f4f070 */
[----:B------:R-:W-:Y:S01]  /*3b90*/  SHF.L.U32 R5, R9, 0x1f, RZ ;  /* 0x0000001f09057819 */ /* 0x000fe200000006ff */
[----:B------:R-:W-:Y:S02]  /*3ba0*/  ULEA UR46, UR47, UR41, 0x3 ;  /* 0x000000292f2e7291 */ /* 0x000fe4000f8e18ff */
[----:B------:R-:W-:Y:S02]  /*3bb0*/  ULEA UR36, UR47, UR67, 0x7 ;  /* 0x000000432f247291 */ /* 0x000fe4000f8e38ff */
[----:B-1----:R-:W-:-:S06]  /*3bc0*/  UISETP.GE.AND UP0, UPT, UR4, 0x1, UPT ;  /* 0x000000010400788c */ /* 0x002fcc000bf06270 */
[----:B------:R-:W-:-:S05]  /*3bd0*/  PLOP3.LUT P0, PT, PT, PT, UP0, 0x80, 0x8 ;  /* 0x000000000008781c */ /* 0x000fca0003f0f008 */
[----:B------:R-:W-:-:S08]  /*3be0*/  @UP0 ULEA UR4, UR38, UR41, 0x3 ;  /* 0x0000002926040291 */ /* 0x000fd0000f8e18ff */
[----:B------:R-:W-:-:S04]  /*3bf0*/  @P0 SHF.L.U32 R0, R2, 0x1f, RZ ;  /* 0x0000001f02000819 */ /* 0x000fc800000006ff */
[----:B------:R1:W2:Y:S01]  /*3c00*/  @P0 SYNCS.PHASECHK.TRANS64.TRYWAIT P2, [UR4], R0 ;  /* 0x00000000ff0005a7 */ /* 0x0002a20008041104 */
[----:B------:R-:W3:Y:S02]  /*3c10*/  SYNCS.PHASECHK.TRANS64.TRYWAIT P0, [UR46+0xd0], R5 ;  /* 0x0000d005ff0075a7 */ /* 0x000ee4000800112e */
[----:B-123--:R-:W-:Y:S05]  /*3c20*/  @!P0 BRA `(.L_x_71) ;  /* 0x0000006400e48947 */ /* 0x00efea0003800000 */
.L_x_171:
[----:B------:R-:W-:Y:S01]  /*3c30*/  UMOV UR42, UR37 ;  /* 0x00000025002a7c82 */ /* 0x000fe20008000000 */
[----:B------:R-:W-:Y:S05]  /*3c40*/  BRA.U !UP0, `(.L_x_72) ;  /* 0x0000000508107547 */ /* 0x000fea000b800000 */
[----:B------:R-:W-:Y:S02]  /*3c50*/  UIADD3 UR42, UPT, UPT, UR66, UR37, URZ ;  /* 0x00000025422a7290 */ /* 0x000fe4000fffe0ff */
[----:B------:R-:W-:Y:S01]  /*3c60*/  UPLOP3.LUT UP2, UPT, UPT, UPT, UPT, 0x40, 0x4 ;  /* 0x000000000004789c */ /* 0x000fe20003f4e870 */
[----:B------:R-:W-:Y:S01]  /*3c70*/  UMOV UR39, UR64 ;  /* 0x0000004000277c82 */ /* 0x000fe20008000000 */
[----:B------:R-:W-:-:S09]  /*3c80*/  UMOV UR5, UR38 ;  /* 0x0000002600057c82 */ /* 0x000fd20008000000 */
.L_x_75:
[----:B------:R-:W-:Y:S01]  /*3c90*/  ULEA UR7, UR5, UR41, 0x3 ;  /* 0x0000002905077291 */ /* 0x000fe2000f8e18ff */
[----:B--23--:R-:W-:Y:S11]  /*3ca0*/  @P2 BRA `(.L_x_73) ;  /* 0x00000000000c2947 */ /* 0x00cff60003800000 */
[----:B-1----:R-:W-:Y:S04]  /*3cb0*/  SHF.L.U32 R5, R2, 0x1f, RZ ;  /* 0x0000001f02057819 */ /* 0x002fe800000006ff */
[----:B------:R-:W1:Y:S02]  /*3cc0*/  SYNCS.PHASECHK.TRANS64.TRYWAIT P0, [UR7], R5 ;  /* 0x00000005ff0075a7 */ /* 0x000e640008001107 */
[----:B-1----:R-:W-:Y:S05]  /*3cd0*/  @!P0 BRA `(.L_x_74) ;  /* 0x0000006400d08947 */ /* 0x002fea0003800000 */
.L_x_73:
[----:B------:R-:W-:Y:S01]  /*3ce0*/  UISETP.NE.AND UP0, UPT, UR39, 0x1, UPT ;  /* 0x000000012700788c */ /* 0x000fe2000bf05270 */
[----:B------:R-:W-:Y:S01]  /*3cf0*/  PLOP3.LUT P2, PT, PT, PT, PT, 0x80, 0x8 ;  /* 0x000000000008781c */ /* 0x000fe20003f4f070 */
[----:B------:R-:W-:Y:S02]  /*3d00*/  UIADD3 UR4, UPT, UPT, UR5, 0x1, URZ ;  /* 0x0000000105047890 */ /* 0x000fe4000fffe0ff */
[----:B------:R-:W-:Y:S02]  /*3d10*/  UIADD3 UR40, UPT, UPT, UR7, 0x20, URZ ;  /* 0x0000002007287890 */ /* 0x000fe4000fffe0ff */
[----:B------:R-:W-:Y:S01]  /*3d20*/  UISETP.NE.AND UP1, UPT, UR4, 0x4, UPT ;  /* 0x000000040400788c */ /* 0x000fe2000bf25270 */
[----:B------:R-:W-:Y:S01]  /*3d30*/  PLOP3.LUT P0, PT, PT, PT, UP0, 0x80, 0x8 ;  /* 0x000000000008781c */ /* 0x000fe20003f0f008 */
[----:B------:R-:W-:Y:S02]  /*3d40*/  UIADD3 UR37, UPT, UPT, UR37, 0x1, URZ ;  /* 0x0000000125257890 */ /* 0x000fe4000fffe0ff */
[----:B------:R-:W-:Y:S02]  /*3d50*/  USEL UR6, URZ, 0x1, UP1 ;  /* 0x00000001ff067887 */ /* 0x000fe40008800000 */
[----:B------:R-:W-:Y:S02]  /*3d60*/  USEL UR38, UR4, URZ, UP1 ;  /* 0x000000ff04267287 */ /* 0x000fe40008800000 */
[----:B------:R-:W-:Y:S02]  /*3d70*/  UIADD3 UR39, UPT, UPT, UR39, -0x1, URZ ;  /* 0xffffffff27277890 */ /* 0x000fe4000fffe0ff */
[----:B------:R-:W-:Y:S01]  /*3d80*/  @UP0 ULEA UR4, UR38, UR41, 0x3 ;  /* 0x0000002926040291 */ /* 0x000fe2000f8e18ff */
[----:B------:R-:W-:Y:S01]  /*3d90*/  LOP3.LUT R2, R2, UR6, RZ, 0x3c, !PT ;  /* 0x0000000602027c12 */ /* 0x000fe2000f8e3cff */
[----:B------:R-:W-:Y:S02]  /*3da0*/  ULEA UR6, UR5, UR45, 0xa ;  /* 0x0000002d05067291 */ /* 0x000fe4000f8e50ff */
[----:B------:R-:W-:Y:S01]  /*3db0*/  UISETP.NE.AND UP0, UPT, UR37, UR42, UPT ;  /* 0x0000002a2500728c */ /* 0x000fe2000bf05270 */
[----:B-1----:R-:W-:Y:S01]  /*3dc0*/  @P0 SHF.L.U32 R0, R2, 0x1f, RZ ;  /* 0x0000001f02000819 */ /* 0x002fe200000006ff */
[----:B------:R-:W-:Y:S02]  /*3dd0*/  UIADD3 UR34, UPT, UPT, UR6, 0x2, URZ ;  /* 0x0000000206227890 */ /* 0x000fe4000fffe0ff */
[----:B------:R-:W-:Y:S01]  /*3de0*/  UIADD3 UR30, UPT, UPT, UR6, 0x4, URZ ;  /* 0x00000004061e7890 */ /* 0x000fe2000fffe0ff */
[----:B------:R2:W3:Y:S01]  /*3df0*/  @P0 SYNCS.PHASECHK.TRANS64.TRYWAIT P2, [UR4], R0 ;  /* 0x00000000ff0005a7 */ /* 0x0004e20008041104 */
[----:B------:R-:W-:Y:S02]  /*3e00*/  ULEA UR4, UR5, UR44, 0xb ;  /* 0x0000002c05047291 */ /* 0x000fe4000f8e58ff */
[----:B------:R-:W-:Y:S02]  /*3e10*/  UIADD3 UR26, UPT, UPT, UR6, 0x6, URZ ;  /* 0x00000006061a7890 */ /* 0x000fe4000fffe0ff */
        /* <DEDUP_REMOVED lines=10> */
[----:B------:R-:W-:Y:S01]  /*3ec0*/  UIADD3 UR8, UPT, UPT, UR4, 0x406, URZ ;  /* 0x0000040604087890 */ /* 0x000fe2000fffe0ff */
[----:B------:R-:W-:Y:S01]  /*3ed0*/  UMOV UR7, 0x40004040 ;  /* 0x4000404000077882 */ /* 0x000fe20000000000 */
[----:B------:R-:W-:Y:S01]  /*3ee0*/  UMOV UR5, 0x40004040 ;  /* 0x4000404000057882 */ /* 0x000fe20000000000 */
[----:B------:R-:W-:Y:S01]  /*3ef0*/  UMOV UR35, 0x40004040 ;  /* 0x4000404000237882 */ /* 0x000fe20000000000 */
[----:B------:R1:W-:Y:S01]  /*3f00*/  UTCHMMA.2CTA gdesc[UR4], gdesc[UR6], tmem[UR36], tmem[UR62], idesc[UR63], UP2 ;  /* 0x00ff3e06040075ea */ /* 0x0003e20009200024 */
[----:B------:R-:W-:Y:S01]  /*3f10*/  UPLOP3.LUT UP2, UPT, UPT, UPT, UPT, 0x80, 0x8 ;  /* 0x000000000008789c */ /* 0x000fe20003f4f070 */
[----:B------:R-:W-:Y:S01]  /*3f20*/  UMOV UR33, 0x40004040 ;  /* 0x4000404000217882 */ /* 0x000fe20000000000 */
[----:B------:R-:W-:Y:S01]  /*3f30*/  UMOV UR31, 0x40004040 ;  /* 0x40004040001f7882 */ /* 0x000fe20000000000 */
[----:B------:R2:W-:Y:S01]  /*3f40*/  UTCHMMA.2CTA gdesc[UR32], gdesc[UR34], tmem[UR36], tmem[UR60], idesc[UR61], UPT ;  /* 0x00ff3c22200075ea */ /* 0x0005e2000ba00024 */
        /* <DEDUP_REMOVED lines=14> */
[----:B------:R-:W-:Y:S01]  /*4030*/  UMOV UR9, 0x40004040 ;  /* 0x4000404000097882 */ /* 0x000fe20000000000 */
[----:B------:R2:W-:Y:S01]  /*4040*/  UTCHMMA.2CTA gdesc[UR12], gdesc[UR14], tmem[UR36], tmem[UR50], idesc[UR51], UPT ;  /* 0x00ff320e0c0075ea */ /* 0x0005e2000ba00024 */
[----:B------:R2:W-:Y:S01]  /*4050*/  UTCHMMA.2CTA gdesc[UR8], gdesc[UR10], tmem[UR36], tmem[UR48], idesc[UR49], UPT ;  /* 0x00ff300a080075ea */ /* 0x0005e2000ba00024 */
[----:B------:R2:W-:Y:S01]  /*4060*/  UTCBAR.2CTA.MULTICAST [UR40], URZ, UR43 ;  /* 0x000000ff280073e9 */ /* 0x0005e2000820082b */
[----:B-1----:R-:W-:Y:S01]  /*4070*/  UMOV UR5, UR38 ;  /* 0x0000002600057c82 */ /* 0x002fe20008000000 */
[----:B------:R-:W-:Y:S05]  /*4080*/  BRA.U UP0, `(.L_x_75) ;  /* 0xfffffffd00007547 */ /* 0x000fea000b83ffff */
.L_x_72:
[----:B------:R-:W-:Y:S01]  /*4090*/  UIADD3 UR4, UPT, UPT, UR46, 0xb0, URZ ;  /* 0x000000b02e047890 */ /* 0x000fe2000fffe0ff */
[----:B------:R-:W-:-:S08]  /*40a0*/  UMOV UR37, UR42 ;  /* 0x0000002a00257c82 */ /* 0x000fd00008000000 */
[----:B------:R4:W-:Y:S01]  /*40b0*/  UTCBAR.2CTA.MULTICAST [UR4], URZ, UR65 ;  /* 0x000000ff040073e9 */ /* 0x0009e20008200841 */
[----:B------:R-:W-:Y:S02]  /*40c0*/  NOP ;  /* 0x0000000000007918 */ /* 0x000fe40000000000 */
.L_x_70:
[----:B----4-:R-:W-:Y:S01]  /*40d0*/  UIADD3 UR4, UPT, UPT, UR47, 0x1, URZ ;  /* 0x000000012f047890 */ /* 0x010fe2000fffe0ff */
[----:B------:R-:W-:-:S03]  /*40e0*/  ISETP.NE.AND P0, PT, R8, 0x2, PT ;  /* 0x000000020800780c */ /* 0x000fc60003f05270 */
[----:B------:R-:W-:Y:S01]  /*40f0*/  UISETP.NE.AND UP0, UPT, UR4, 0x4, UPT ;  /* 0x000000040400788c */ /* 0x000fe2000bf05270 */
[----:B-12---:R-:W-:Y:S02]  /*4100*/  SEL R0, RZ, 0x1, P0 ;  /* 0x00000001ff007807 */ /* 0x006fe40000000000 */
[----:B------:R-:W-:Y:S01]  /*4110*/  SEL R8, R8, RZ, P0 ;  /* 0x000000ff08087207 */ /* 0x000fe20000000000 */
[----:B------:R-:W-:Y:S01]  /*4120*/  USEL UR5, URZ, 0x1, UP0 ;  /* 0x00000001ff057887 */ /* 0x000fe20008000000 */
[----:B------:R-:W-:Y:S01]  /*4130*/  LOP3.LUT R3, R3, R0, RZ, 0x3c, !PT ;  /* 0x0000000003037212 */ /* 0x000fe200078e3cff */
[----:B------:R-:W-:-:S04]  /*4140*/  USEL UR47, UR4, URZ, UP0 ;  /* 0x000000ff042f7287 */ /* 0x000fc80008000000 */
[----:B------:R-:W-:Y:S01]  /*4150*/  LOP3.LUT R9, R9, UR5, RZ, 0x3c, !PT ;  /* 0x0000000509097c12 */ /* 0x000fe2000f8e3cff */
[----:B------:R-:W-:Y:S07]  /*4160*/  @P1 BRA `(.L_x_76) ;  /* 0xfffffff800381947 */ /* 0x000fee000383ffff */
[----:B------:R-:W1:Y:S01]  /*4170*/  S2UR UR8, SR_CgaCtaId ;  /* 0x00000000000879c3 */ /* 0x000e620000008800 */
[----:B------:R-:W-:Y:S01]  /*4180*/  ELECT P0, URZ, PT ;  /* 0x0000000000ff782f */ /* 0x000fe20003800000 */
[----:B------:R-:W-:Y:S01]  /*4190*/  HFMA2 R0, -RZ, RZ, 0, 5.9604644775390625e-08 ;  /* 0x00000001ff007431 */ /* 0x000fe200000001ff */
[----:B------:R-:W-:-:S05]  /*41a0*/  UMOV UR4, 0x40 ;  /* 0x0000004000047882 */ /* 0x000fca0000000000 */
[----:B------:R-:W-:Y:S01]  /*41b0*/  UVIRTCOUNT.DEALLOC.SMPOOL 0x80 ;  /* 0x000000800000784c */ /* 0x000fe20000000000 */
[----:B------:R-:W-:Y:S02]  /*41c0*/  UISETP.NE.AND UP1, UPT, UR68, URZ, UPT ;  /* 0x000000ff4400728c */ /* 0x000fe4000bf25270 */
[----:B-1----:R-:W-:-:S09]  /*41d0*/  ULEA UR8, UR8, UR4, 0x18 ;  /* 0x0000000408087291 */ /* 0x002fd2000f8ec0ff */
[----:B------:R1:W-:Y:S01]  /*41e0*/  @P0 STS.U8 [UR8+0x1c], R0 ;  /* 0x00001c00ff000988 */ /* 0x0003e20008000008 */
[----:B------:R-:W-:Y:S05]  /*41f0*/  BRA.U UP1, `(.L_x_77) ;  /* 0x0000000101a07547 */ /* 0x000fea000b800000 */
[----:B------:R-:W-:Y:S01]  /*4200*/  UIADD3 UR7, UPT, UPT, UR41, 0xd0, URZ ;  /* 0x000000d029077890 */ /* 0x000fe2000fffe0ff */
[----:B------:R-:W-:-:S03]  /*4210*/  SHF.L.U32 R3, R9, 0x1f, RZ ;  /* 0x0000001f09037819 */ /* 0x000fc600000006ff */
[----:B------:R-:W-:-:S09]  /*4220*/  ULEA UR4, UR47, UR7, 0x3 ;  /* 0x000000072f047291 */ /* 0x000fd2000f8e18ff */
[----:B------:R-:W2:Y:S02]  /*4230*/  SYNCS.PHASECHK.TRANS64.TRYWAIT P0, [UR4], R3 ;  /* 0x00000003ff0075a7 */ /* 0x000ea40008001104 */
[----:B--2---:R-:W-:Y:S05]  /*4240*/  @!P0 BRA `(.L_x_78) ;  /* 0x00000060008c8947 */ /* 0x004fea0003800000 */
.L_x_174:
        /* <DEDUP_REMOVED lines=9> */
.L_x_176:
        /* <DEDUP_REMOVED lines=9> */
.L_x_178:
[----:B------:R-:W-:-:S04]  /*4370*/  UIADD3 UR4, UPT, UPT, UR4, 0x1, URZ ;  /* 0x0000000104047890 */ /* 0x000fc8000fffe0ff */
[----:B------:R-:W-:-:S04]  /*4380*/  UISETP.NE.AND UP0, UPT, UR4, 0x4, UPT ;  /* 0x000000040400788c */ /* 0x000fc8000bf05270 */
[----:B------:R-:W-:Y:S02]  /*4390*/  USEL UR5, URZ, 0x1, UP0 ;  /* 0x00000001ff057887 */ /* 0x000fe40008000000 */
[----:B------:R-:W-:-:S04]  /*43a0*/  USEL UR4, UR4, URZ, UP0 ;  /* 0x000000ff04047287 */ /* 0x000fc80008000000 */
[----:B------:R-:W-:Y:S01]  /*43b0*/  ULEA UR4, UR4, UR7, 0x3 ;  /* 0x0000000704047291 */ /* 0x000fe2000f8e18ff */
[----:B-1----:R-:W-:-:S04]  /*43c0*/  LOP3.LUT R3, R2, UR5, RZ, 0x3c, !PT ;  /* 0x0000000502037c12 */ /* 0x002fc8000f8e3cff */
[----:B------:R-:W-:Y:S01]  /*43d0*/  SHF.L.U32 R3, R3, 0x1f, RZ ;  /* 0x0000001f03037819 */ /* 0x000fe200000006ff */
[----:B------:R-:W-:-:S04]  /*43e0*/  IMAD.U32 R0, RZ, RZ, UR4 ;  /* 0x00000004ff007e24 */ /* 0x000fc8000f8e00ff */
[----:B------:R1:W2:Y:S03]  /*43f0*/  SYNCS.PHASECHK.TRANS64.TRYWAIT P0, [R0+URZ], R3 ;  /* 0x00000003000075a7 */ /* 0x0002a600080011ff */
[----:B--2---:R-:W-:Y:S05]  /*4400*/  @!P0 NANOSLEEP.SYNCS 0x989680 ;  /* 0x009896800000895d */ /* 0x004fea0003900000 */
[----:B------:R-:W2:Y:S02]  /*4410*/  @!P0 SYNCS.PHASECHK.TRANS64 P0, [R0+URZ], R3 ;  /* 0x00000003000085a7 */ /* 0x000ea400080010ff */
[----:B--2---:R-:W-:Y:S05]  /*4420*/  @P0 BRA `(.L_x_81) ;  /* 0x0000000000200947 */ /* 0x004fea0003800000 */
.L_x_82:
[----:B--2---:R2:W4:Y:S02]  /*4430*/  SYNCS.PHASECHK.TRANS64.TRYWAIT P0, [R0+URZ], R3 ;  /* 0x00000003000075a7 */ /* 0x00452400080011ff */
[----:B----4-:R-:W-:Y:S05]  /*4440*/  @!P0 NANOSLEEP.SYNCS 0x989680 ;  /* 0x009896800000895d */ /* 0x010fea0003900000 */
[----:B------:R-:W4:Y:S02]  /*4450*/  @!P0 SYNCS.PHASECHK.TRANS64 P0, [R0+URZ], R3 ;  /* 0x00000003000085a7 */ /* 0x000f2400080010ff */
[----:B----4-:R-:W-:Y:S05]  /*4460*/  @!P0 BRA `(.L_x_82) ;  /* 0xfffffffc00f08947 */ /* 0x010fea000383ffff */
[----:B------:R-:W-:Y:S05]  /*4470*/  BRA `(.L_x_81) ;  /* 0x00000000000c7947 */ /* 0x000fea0003800000 */
.L_x_77:
[----:B------:R-:W-:-:S04]  /*4480*/  UIADD3 UR4, UPT, UPT, UR41, 0x110, URZ ;  /* 0x0000011029047890 */ /* 0x000fc8000fffe0ff */
[----:B------:R-:W-:-:S09]  /*4490*/  UPRMT UR4, UR69, 0x654, UR4 ;  /* 0x0000065445047896 */ /* 0x000fd20008000004 */
[----:B------:R-:W-:Y:S03]  /*44a0*/  SYNCS.ARRIVE.TRANS64.RED.A1T0 RZ, [UR4], RZ ;  /* 0x000000ffffff79a7 */ /* 0x000fe60008100404 */
.L_x_81:
[----:B-12---:R-:W-:Y:S01]  /*44b0*/  SHF.L.U32 R3, RZ, 0x1f, RZ ;  /* 0x0000001fff037819 */ /* 0x006fe200000006ff */
[----:B------:R-:W-:Y:S01]  /*44c0*/  UIADD3 UR4, UPT, UPT, UR41, 0x110, URZ ;  /* 0x0000011029047890 */ /* 0x000fe2000fffe0ff */
[----:B------:R-:W-:Y:S02]  /*44d0*/  PLOP3.LUT P0, PT, PT, PT, UP1, 0x80, 0x8 ;  /* 0x000000000008781c */ /* 0x000fe40003f0f018 */
[----:B------:R-:W1:Y:S02]  /*44e0*/  SYNCS.PHASECHK.TRANS64.TRYWAIT P1, [UR41+0x110], R3 ;  /* 0x00011003ff0075a7 */ /* 0x000e640008021129 */
[----:B-1----:R-:W-:Y:S09]  /*44f0*/  @!P1 BRA `(.L_x_83) ;  /* 0x0000006000289947 */ /* 0x002ff20003800000 */
.L_x_180:
[----:B------:R-:W-:Y:S01]  /*4500*/  @!UP1 UPRMT UR4, UR69, 0x654, UR4 ;  /* 0x0000065445049896 */ /* 0x000fe20008000004 */
[----:B------:R-:W-:Y:S01]  /*4510*/  UMOV UR5, 0xffff ;  /* 0x0000ffff00057882 */ /* 0x000fe20000000000 */
[----:B------:R-:W-:-:S07]  /*4520*/  UMOV UR6, 0x1 ;  /* 0x0000000100067882 */ /* 0x000fce0000000000 */
[----:B------:R-:W-:Y:S01]  /*4530*/  @!P0 SYNCS.ARRIVE.TRANS64.RED.A1T0 RZ, [UR4], RZ ;  /* 0x000000ffffff89a7 */ /* 0x000fe20008100404 */
[----:B------:R-:W-:Y:S01]  /*4540*/  NOP ;  /* 0x0000000000007918 */ /* 0x000fe20000000000 */
[----:B-1----:R-:W1:Y:S01]  /*4550*/  LDS R0, [UR8+0x14] ;  /* 0x00001408ff007984 */ /* 0x002e620008000800 */
[----:B------:R-:W-:-:S04]  /*4560*/  ULOP3.LUT UR4, UR67, 0xffff, URZ, 0xc0, !UPT ;  /* 0x0000ffff43047892 */ /* 0x000fc8000f8ec0ff */
[----:B------:R-:W-:-:S04]  /*4570*/  USHF.R.U32.HI UR4, URZ, 0x5, UR4 ;  /* 0x00000005ff047899 */ /* 0x000fc80008011604 */
[----:B------:R-:W-:Y:S02]  /*4580*/  USHF.L.U32 UR5, UR5, UR4, URZ ;  /* 0x0000000405057299 */ /* 0x000fe400080006ff */
[----:B------:R-:W-:-:S04]  /*4590*/  USHF.L.U32 UR4, UR6, UR4, URZ ;  /* 0x0000000406047299 */ /* 0x000fc800080006ff */
[----:B-1----:R-:W-:-:S04]  /*45a0*/  LOP3.LUT R0, R0, UR5, RZ, 0xc0, !PT ;  /* 0x0000000500007c12 */ /* 0x002fc8000f8ec0ff */
[----:B------:R-:W-:-:S13]  /*45b0*/  ISETP.NE.AND P0, PT, R0, UR5, PT ;  /* 0x0000000500007c0c */ /* 0x000fda000bf05270 */
[----:B------:R-:W-:Y:S05]  /*45c0*/  @P0 BRA `(.L_x_84) ;  /* 0x0000000000580947 */ /* 0x000fea0003800000 */
[----:B------:R-:W1:Y:S02]  /*45d0*/  LDS R0, [UR8+0x18] ;  /* 0x00001808ff007984 */ /* 0x000e640008000800 */
[----:B-1----:R-:W-:-:S04]  /*45e0*/  LOP3.LUT R0, R0, UR4, RZ, 0xc0, !PT ;  /* 0x0000000400007c12 */ /* 0x002fc8000f8ec0ff */
[----:B------:R-:W-:-:S13]  /*45f0*/  ISETP.NE.AND P0, PT, R0, UR4, PT ;  /* 0x0000000400007c0c */ /* 0x000fda000bf05270 */
[----:B------:R-:W-:Y:S05]  /*4600*/  @P0 BRA `(.L_x_85) ;  /* 0x00000000003c0947 */ /* 0x000fea0003800000 */
[----:B------:R-:W1:Y:S01]  /*4610*/  S2R R2, SR_LANEID ;  /* 0x0000000000027919 */ /* 0x000e620000000000 */
[----:B------:R-:W-:Y:S01]  /*4620*/  ULOP3.LUT UR5, URZ, UR5, URZ, 0x33, !UPT ;  /* 0x00000005ff057292 */ /* 0x000fe2000f8e33ff */
[----:B------:R-:W-:Y:S01]  /*4630*/  LOP3.LUT R4, RZ, UR4, RZ, 0x33, !PT ;  /* 0x00000004ff047c12 */ /* 0x000fe2000f8e33ff */
[----:B------:R-:W-:Y:S02]  /*4640*/  VOTEU.ANY UR4, UPT, PT ;  /* 0x0000000000047886 */ /* 0x000fe400038e0100 */
[----:B------:R-:W-:Y:S01]  /*4650*/  UFLO.U32 UR4, UR4 ;  /* 0x00000004000472bd */ /* 0x000fe200080e0000 */
[----:B------:R-:W2:Y:S01]  /*4660*/  REDUX UR6, R4 ;  /* 0x00000000040673c4 */ /* 0x000ea20000000000 */
[----:B------:R-:W-:-:S06]  /*4670*/  IMAD.U32 R0, RZ, RZ, UR5 ;  /* 0x00000005ff007e24 */ /* 0x000fcc000f8e00ff */
[----:B------:R4:W-:Y:S01]  /*4680*/  UTCATOMSWS.AND URZ, UR5 ;  /* 0x0000000500ff79e3 */ /* 0x0009e20008000000 */
[----:B------:R-:W3:Y:S01]  /*4690*/  REDUX UR7, R0 ;  /* 0x00000000000773c4 */ /* 0x000ee20000000000 */
[----:B-1----:R-:W-:Y:S01]  /*46a0*/  ISETP.EQ.U32.AND P0, PT, R2, UR4, PT ;  /* 0x0000000402007c0c */ /* 0x002fe2000bf02070 */
[----:B--2---:R-:W-:Y:S01]  /*46b0*/  IMAD.U32 R2, RZ, RZ, UR6 ;  /* 0x00000006ff027e24 */ /* 0x004fe2000f8e00ff */
[----:B---3--:R-:W-:-:S11]  /*46c0*/  MOV R3, UR7 ;  /* 0x0000000700037c02 */ /* 0x008fd60008000f00 */
[----:B------:R4:W-:Y:S04]  /*46d0*/  @P0 ATOMS.AND RZ, [UR8+0x14], R3 ;  /* 0x00001403ffff098c */ /* 0x0009e8000a800008 */
[----:B------:R4:W-:Y:S01]  /*46e0*/  @P0 ATOMS.AND RZ, [UR8+0x18], R2 ;  /* 0x00001802ffff098c */ /* 0x0009e2000a800008 */
[----:B------:R-:W-:Y:S05]  /*46f0*/  BRA `(.L_x_86) ;  /* 0x0000000000147947 */ /* 0x000fea0003800000 */
.L_x_85:
[----:B------:R-:W-:Y:S02]  /*4700*/  MOV R2, 0x4720 ;  /* 0x0000472000027802 */ /* 0x000fe40000000f00 */
[----:B---3-5:R-:W-:Y:S05]  /*4710*/  CALL.REL.NOINC `($__internal_0_$__cuda_sm10x_tcgen05_guardrail_trap_col_being_dealloced_not_returned_by_alloc) ;  /* 0x0000006400087944 */ /* 0x028fea0003c00000 */
[----:B------:R-:W-:Y:S05]  /*4720*/  BRA `(.L_x_86) ;  /* 0x0000000000087947 */ /* 0x000fea0003800000 */
.L_x_84:
[----:B------:R-:W-:Y:S02]  /*4730*/  MOV R2, 0x4750 ;  /* 0x0000475000027802 */ /* 0x000fe40000000f00 */
[----:B---3-5:R-:W-:Y:S05]  /*4740*/  CALL.REL.NOINC `($__internal_2_$__cuda_sm10x_tcgen05_guardrail_trap_unallocated_columns_being_dealloced) ;  /* 0x0000006400147944 */ /* 0x028fea0003c00000 */
.L_x_86:
[----:B------:R-:W-:Y:S01]  /*4750*/  NOP ;  /* 0x0000000000007918 */ /* 0x000fe20000000000 */
[----:B----4-:R-:W-:Y:S05]  /*4760*/  EXIT ;  /* 0x000000000000794d */ /* 0x010fea0003800000 */
.L_x_57:
[----:B------:R-:W-:-:S09]  /*4770*/  UISETP.NE.OR UP0, UPT, UR20, 0x3, !UP4 ;  /* 0x000000031400788c */ /* 0x000fd2000e705670 */
[----:B------:R-:W-:Y:S05]  /*4780*/  BRA.U UP0, `(.L_x_87) ;  /* 0x00000011007c7547 */ /* 0x000fea000b800000 */
[----:B------:R-:W2:Y:S01]  /*4790*/  LDCU.64 UR4, c[0x0][0x888] ;  /* 0x00011100ff0477ac */ /* 0x000ea20008000a00 */
[----:B------:R-:W3:Y:S01]  /*47a0*/  LDC.64 R12, c[0x0][0x348] ;  /* 0x0000d200ff0c7b82 */ /* 0x000ee20000000a00 */
[----:B------:R-:W-:Y:S02]  /*47b0*/  HFMA2 R9, -RZ, RZ, 0, 0 ;  /* 0x00000000ff097431 */ /* 0x000fe400000001ff */
[----:B------:R-:W-:Y:S01]  /*47c0*/  IMAD.MOV.U32 R11, RZ, RZ, 0x1 ;  /* 0x00000001ff0b7424 */ /* 0x000fe200078e00ff */
[----:B------:R-:W4:Y:S01]  /*47d0*/  LDCU UR38, c[0x0][0x370] ;  /* 0x00006e00ff2677ac */ /* 0x000f220008000800 */
[----:B------:R-:W-:Y:S01]  /*47e0*/  IMAD.MOV.U32 R10, RZ, RZ, RZ ;  /* 0x000000ffff0a7224 */ /* 0x000fe200078e00ff */
[----:B------:R-:W-:Y:S01]  /*47f0*/  MOV R3, 0x2000 ;  /* 0x0000200000037802 */ /* 0x000fe20000000f00 */
[----:B------:R-:W4:Y:S01]  /*4800*/  LDCU.128 UR48, c[0x0][0xb10] ;  /* 0x00016200ff3077ac */ /* 0x000f220008000c00 */
[----:B------:R-:W1:Y:S01]  /*4810*/  LDCU UR37, c[0x0][0x374] ;  /* 0x00006e80ff2577ac */ /* 0x000e620008000800 */
[----:B------:R-:W1:Y:S01]  /*4820*/  LDCU.64 UR30, c[0x0][0x890] ;  /* 0x00011200ff1e77ac */ /* 0x000e620008000a00 */
[----:B------:R-:W1:Y:S01]  /*4830*/  LDCU UR15, c[0x0][0xb0c] ;  /* 0x00016180ff0f77ac */ /* 0x000e620008000800 */
[----:B--2---:R-:W-:Y:S01]  /*4840*/  UISETP.NE.U32.AND UP0, UPT, UR4, URZ, UPT ;  /* 0x000000ff0400728c */ /* 0x004fe2000bf05070 */
[----:B------:R-:W2:Y:S01]  /*4850*/  LDCU UR44, c[0x0][0xb20] ;  /* 0x00016400ff2c77ac */ /* 0x000ea20008000800 */
[----:B------:R-:W2:Y:S01]  /*4860*/  LDCU UR4, c[0x0][0xb30] ;  /* 0x00016600ff0477ac */ /* 0x000ea20008000800 */
[----:B------:R-:W-:Y:S01]  /*4870*/  UMOV UR21, 0x400 ;  /* 0x0000040000157882 */ /* 0x000fe20000000000 */
[----:B----4-:R-:W-:-:S02]  /*4880*/  UIMAD.WIDE.U32 UR6, UR38, UR48, URZ ;  /* 0x00000030260672a5 */ /* 0x010fc4000f8e00ff */
[----:B-1----:R-:W-:Y:S02]  /*4890*/  UIMAD.WIDE.U32 UR8, UR37, UR51, URZ ;  /* 0x00000033250872a5 */ /* 0x002fe4000f8e00ff */
[----:B------:R-:W-:Y:S02]  /*48a0*/  ULEA UR21, UR47, UR21, 0x18 ;  /* 0x000000152f157291 */ /* 0x000fe4000f8ec0ff */
[----:B------:R-:W-:Y:S02]  /*48b0*/  UISETP.NE.U32.AND UP6, UPT, UR30, URZ, UPT ;  /* 0x000000ff1e00728c */ /* 0x000fe4000bfc5070 */
[----:B------:R-:W-:Y:S02]  /*48c0*/  UIADD3 UR39, UPT, UPT, UR21, 0x58, URZ ;  /* 0x0000005815277890 */ /* 0x000fe4000fffe0ff */
[----:B------:R-:W-:Y:S02]  /*48d0*/  UISETP.NE.AND.EX UP5, UPT, UR5, URZ, UPT, UP0 ;  /* 0x000000ff0500728c */ /* 0x000fe4000bfa5300 */
[----:B------:R-:W-:Y:S01]  /*48e0*/  UISETP.NE.AND UP0, UPT, UR42, 0x1, UPT ;  /* 0x000000012a00788c */ /* 0x000fe2000bf05270 */
[----:B------:R-:W-:Y:S01]  /*48f0*/  UMOV UR6, UR7 ;  /* 0x0000000700067c82 */ /* 0x000fe20008000000 */
[----:B------:R-:W-:Y:S01]  /*4900*/  UMOV UR40, UR9 ;  /* 0x0000000900287c82 */ /* 0x000fe20008000000 */
[----:B------:R-:W-:-:S02]  /*4910*/  UISETP.NE.AND UP0, UPT, UR15, 0x1, UPT ;  /* 0x000000010f00788c */ /* 0x000fc4000bf05270 */
[----:B------:R-:W-:Y:S02]  /*4920*/  UPLOP3.LUT UP4, UPT, UPT, UPT, UPT, 0x40, 0x4 ;  /* 0x000000000004789c */ /* 0x000fe40003f8e870 */
[----:B------:R-:W-:Y:S01]  /*4930*/  UISETP.GE.AND UP2, UPT, UR42, 0x1, UPT ;  /* 0x000000012a00788c */ /* 0x000fe2000bf46270 */
[----:B------:R-:W1:Y:S01]  /*4940*/  LDCU.64 UR22, c[0x0][0xb28] ;  /* 0x00016500ff1677ac */ /* 0x000e620008000a00 */
[----:B------:R-:W-:Y:S02]  /*4950*/  UISETP.NE.AND.EX UP6, UPT, UR31, URZ, UPT, UP6 ;  /* 0x000000ff1f00728c */ /* 0x000fe4000bfc5360 */
[----:B------:R-:W-:Y:S02]  /*4960*/  UIADD3 UR33, UPT, UPT, UR21, 0x40, URZ ;  /* 0x0000004015217890 */ /* 0x000fe4000fffe0ff */
[----:B------:R-:W-:Y:S02]  /*4970*/  UIADD3 UR25, UPT, UPT, UR21, 0x48, URZ ;  /* 0x0000004815197890 */ /* 0x000fe4000fffe0ff */
[----:B------:R-:W-:-:S02]  /*4980*/  UIADD3 UR17, UPT, UPT, UR21, 0x50, URZ ;  /* 0x0000005015117890 */ /* 0x000fc4000fffe0ff */
[----:B------:R-:W-:Y:S02]  /*4990*/  UPRMT UR39, UR47, 0x654, UR39 ;  /* 0x000006542f277896 */ /* 0x000fe40008000027 */
[----:B------:R-:W-:Y:S02]  /*49a0*/  USHF.R.U32.HI UR41, URZ, UR49, UR6 ;  /* 0x00000031ff297299 */ /* 0x000fe40008011606 */
[----:B--2---:R-:W-:Y:S02]  /*49b0*/  USHF.R.U32.HI UR40, URZ, UR44, UR40 ;  /* 0x0000002cff287299 */ /* 0x004fe40008011628 */
[----:B------:R-:W-:Y:S02]  /*49c0*/  UISETP.NE.AND UP0, UPT, UR50, 0x1, UPT ;  /* 0x000000013200788c */ /* 0x000fe4000bf05270 */
[----:B---3--:R-:W-:-:S11]  /*49d0*/  UISETP.NE.AND UP3, UPT, UR4, 0x1, UPT ;  /* 0x000000010400788c */ /* 0x008fd6000bf65270 */
.L_x_98:
[C---:B------:R-:W-:Y:S02]  /*49e0*/  LEA R8, R10.reuse, UR21, 0x3 ;  /* 0x000000150a087c11 */ /* 0x040fe4000f8e18ff */
[----:B------:R-:W-:Y:S02]  /*49f0*/  SHF.L.U32 R5, R9, 0x1f, RZ ;  /* 0x0000001f09057819 */ /* 0x000fe400000006ff */
[----:B------:R-:W-:Y:S02]  /*4a00*/  LEA R6, R10, UR21, 0x4 ;  /* 0x000000150a067c11 */ /* 0x000fe4000f8e20ff */
[----:B--2---:R-:W2:Y:S02]  /*4a10*/  SYNCS.PHASECHK.TRANS64.TRYWAIT P0, [R8+URZ+0x90], R5 ;  /* 0x00009005080075a7 */ /* 0x004ea400080011ff */
[----:B--2---:R-:W-:Y:S05]  /*4a20*/  @!P0 BRA `(.L_x_88) ;  /* 0x0000005800f48947 */ /* 0x004fea0003800000 */
.L_x_181:
[----:B--2---:R-:W2:Y:S01]  /*4a30*/  LDS.128 R4, [R6+0x120] ;  /* 0x0001200006047984 */ /* 0x004ea20000000c00 */
[----:B------:R-:W-:Y:S01]  /*4a40*/  UISETP.GE.AND UP0, UPT, UR42, 0x1, UPT ;  /* 0x000000012a00788c */ /* 0x000fe2000bf06270 */
[----:B------:R-:W-:Y:S01]  /*4a50*/  @!PT LDS RZ, [RZ] ;  /* 0x00000000fffff984 */ /* 0x000fe20000000800 */
[----:B------:R-:W-:Y:S01]  /*4a60*/  @!PT LDS RZ, [RZ] ;  /* 0x00000000fffff984 */ /* 0x000fe20000000800 */
[----:B------:R-:W-:Y:S01]  /*4a70*/  @!PT LDS RZ, [RZ] ;  /* 0x00000000fffff984 */ /* 0x000fe20000000800 */
[----:B------:R-:W-:Y:S01]  /*4a80*/  @!PT LDS RZ, [RZ] ;  /* 0x00000000fffff984 */ /* 0x000fe20000000800 */
[----:B------:R3:W-:Y:S06]  /*4a90*/  MEMBAR.ALL.CTA ;  /* 0x0000000000007992 */ /* 0x0007ec0000008000 */
[----:B---3--:R-:W3:Y:S01]  /*4aa0*/  FENCE.VIEW.ASYNC.S ;  /* 0x00000000000073c6 */ /* 0x008ee20000000000 */
[----:B--2---:R-:W-:Y:S11]  /*4ab0*/  LOP3.LUT P0, RZ, R6, 0x1, RZ, 0xc0, !PT ;  /* 0x0000000106ff7812 */ /* 0x004ff6000780c0ff */
[----:B------:R-:W-:Y:S02]  /*4ac0*/  @!UPT UIADD3 URZ, UPT, UPT, URZ, URZ, URZ ;  /* 0x000000fffffff290 */ /* 0x000fe4000fffe0ff */
[----:B---3--:R-:W-:Y:S01]  /*4ad0*/  VOTEU.ANY UP2, P0 ;  /* 0x0000000000ff7886 */ /* 0x008fe20000040100 */
[----:B------:R-:W-:Y:S11]  /*4ae0*/  PLOP3.LUT P0, PT, PT, PT, UP2, 0x80, 0x8 ;  /* 0x000000000008781c */ /* 0x000ff60003f0f028 */
[----:B------:R-:W-:Y:S02]  /*4af0*/  @!UPT UIADD3 URZ, UPT, UPT, URZ, URZ, URZ ;  /* 0x000000fffffff290 */ /* 0x000fe4000fffe0ff */
[----:B------:R-:W-:Y:S02]  /*4b00*/  @P0 SHF.R.U32.HI R0, RZ, 0x10, R5 ;  /* 0x00000010ff000819 */ /* 0x000fe40000011605 */
[----:B------:R-:W-:Y:S02]  /*4b10*/  @P0 MOV R2, R4 ;  /* 0x0000000400020202 */ /* 0x000fe40000000f00 */
[----:B------:R-:W-:Y:S01]  /*4b20*/  @P0 R2UR UR4, R0 ;  /* 0x00000000000402ca */ /* 0x000fe200000e0000 */
[----:B------:R-:W-:Y:S01]  /*4b30*/  VIADD R0, R8, 0xa0 ;  /* 0x000000a008007836 */ /* 0x000fe20000000000 */
[----:B------:R-:W-:Y:S02]  /*4b40*/  @P0 LOP3.LUT R4, R5, 0xffff, RZ, 0xc0, !PT ;  /* 0x0000ffff05040812 */ /* 0x000fe400078ec0ff */
[----:B------:R-:W-:Y:S02]  /*4b50*/  @P0 R2UR UR6, R2 ;  /* 0x00000000020602ca */ /* 0x000fe400000e0000 */
[----:B------:R-:W-:Y:S02]  /*4b60*/  PRMT R0, RZ, 0x654, R0 ;  /* 0x00000654ff007816 */ /* 0x000fe40000000000 */
[----:B------:R-:W-:Y:S02]  /*4b70*/  @P0 R2UR UR5, R4 ;  /* 0x00000000040502ca */ /* 0x000fe400000e0000 */
[----:B------:R2:W-:Y:S03]  /*4b80*/  SYNCS.ARRIVE.TRANS64.RED.A1T0 RZ, [R0+URZ], RZ ;  /* 0x000000ff00ff79a7 */ /* 0x0005e600081004ff */
[----:B------:R-:W-:Y:S04]  /*4b90*/  @UP2 UMOV UR29, UR4 ;  /* 0x00000004001d2c82 */ /* 0x000fe80008000000 */
[----:B------:R-:W-:Y:S04]  /*4ba0*/  @UP2 UMOV UR14, UR6 ;  /* 0x00000006000e2c82 */ /* 0x000fe80008000000 */
[----:B------:R-:W-:Y:S01]  /*4bb0*/  @UP2 UMOV UR13, UR5 ;  /* 0x00000005000d2c82 */ /* 0x000fe20008000000 */
[----:B------:R-:W-:Y:S05]  /*4bc0*/  BRA.U !UP0, `(.L_x_89) ;  /* 0x0000000108c07547 */ /* 0x000fea000b800000 */
[----:B------:R-:W-:Y:S02]  /*4bd0*/  UIMAD.WIDE.U32 UR18, UR13, UR51, URZ ;  /* 0x000000330d1272a5 */ /* 0x000fe4000f8e00ff */
[----:B------:R-:W-:Y:S02]  /*4be0*/  UP2UR UR16, UPR, URZ, 0x4 ;  /* 0x00000004ff107883 */ /* 0x000fe40008000000 */
[----:B------:R-:W-:Y:S02]  /*4bf0*/  UISETP.NE.AND UP2, UPT, UR50, 0x1, UPT ;  /* 0x000000013200788c */ /* 0x000fe4000bf45270 */
[----:B------:R-:W-:Y:S02]  /*4c00*/  UIMAD.WIDE.U32 UR26, UR14, UR48, URZ ;  /* 0x000000300e1a72a5 */ /* 0x000fe4000f8e00ff */
[----:B------:R-:W-:Y:S02]  /*4c10*/  USEL UR4, UR37, UR40, !UP2 ;  /* 0x0000002825047287 */ /* 0x000fe4000d000000 */
[----:B------:R-:W-:Y:S02]  /*4c20*/  UISETP.NE.AND UP0, UPT, UR15, 0x1, UPT ;  /* 0x000000010f00788c */ /* 0x000fe4000bf05270 */
[----:B------:R-:W-:Y:S02]  /*4c30*/  UP2UR UR20, UPR, URZ, 0x2 ;  /* 0x00000002ff147883 */ /* 0x000fe40008000000 */
[----:B------:R-:W-:Y:S02]  /*4c40*/  UISETP.NE.AND UP1, UPT, UR42, 0x1, UPT ;  /* 0x000000012a00788c */ /* 0x000fe4000bf25270 */
[----:B-1----:R-:W-:Y:S02]  /*4c50*/  UIMAD.WIDE.U32 UR8, UR4, UR22, URZ ;  /* 0x00000016040872a5 */ /* 0x002fe4000f8e00ff */
[----:B------:R-:W-:Y:S01]  /*4c60*/  USEL UR7, UR38, UR41, !UP0 ;  /* 0x0000002926077287 */ /* 0x000fe2000c000000 */
[----:B------:R-:W-:Y:S02]  /*4c70*/  UMOV UR5, UR19 ;  /* 0x0000001300057c82 */ /* 0x000fe40008000000 */
[----:B------:R-:W-:Y:S02]  /*4c80*/  USHF.R.U32.HI UR6, URZ, UR44, UR5 ;  /* 0x0000002cff067299 */ /* 0x000fe40008011605 */
[----:B------:R-:W-:Y:S02]  /*4c90*/  UIMAD.WIDE.U32 UR10, UR7, UR22, URZ ;  /* 0x00000016070a72a5 */ /* 0x000fe4000f8e00ff */
[----:B------:R-:W-:Y:S02]  /*4ca0*/  USEL UR6, UR13, UR6, !UP2 ;  /* 0x000000060d067287 */ /* 0x000fe4000d000000 */
[----:B------:R-:W-:Y:S01]  /*4cb0*/  UISETP.NE.AND UP2, UPT, UR16, URZ, UPT ;  /* 0x000000ff1000728c */ /* 0x000fe2000bf45270 */
[----:B------:R-:W-:Y:S02]  /*4cc0*/  UMOV UR5, UR27 ;  /* 0x0000001b00057c82 */ /* 0x000fe40008000000 */
[----:B------:R-:W-:Y:S03]  /*4cd0*/  USHF.R.U32.HI UR12, URZ, UR49, UR5 ;  /* 0x00000031ff0c7299 */ /* 0x000fe60008011605 */
[----:B------:R-:W-:Y:S02]  /*4ce0*/  UMOV UR5, UR9 ;  /* 0x0000000900057c82 */ /* 0x000fe40008000000 */
[----:B------:R-:W-:Y:S03]  /*4cf0*/  @UP1 USHF.R.U32.HI UR4, URZ, UR23, UR5 ;  /* 0x00000017ff041299 */ /* 0x000fe60008011605 */
[----:B------:R-:W-:Y:S01]  /*4d00*/  UMOV UR5, UR11 ;  /* 0x0000000b00057c82 */ /* 0x000fe20008000000 */
[----:B------:R-:W-:Y:S02]  /*4d10*/  UIMAD UR4, UR42, UR4, URZ ;  /* 0x000000042a0472a4 */ /* 0x000fe4000f8e02ff */
[----:B------:R-:W-:Y:S02]  /*4d20*/  @UP1 USHF.R.U32.HI UR7, URZ, UR23, UR5 ;  /* 0x00000017ff071299 */ /* 0x000fe40008011605 */
[----:B------:R-:W-:Y:S02]  /*4d30*/  USEL UR5, UR14, UR12, !UP0 ;  /* 0x0000000c0e057287 */ /* 0x000fe4000c000000 */
[----:B------:R-:W-:Y:S02]  /*4d40*/  UIMAD.WIDE.U32 UR10, UR6, UR22, URZ ;  /* 0x00000016060a72a5 */ /* 0x000fe4000f8e00ff */
[----:B------:R-:W-:Y:S02]  /*4d50*/  UIMAD UR8, UR42, UR7, URZ ;  /* 0x000000072a0872a4 */ /* 0x000fe4000f8e02ff */
[----:B------:R-:W-:Y:S03]  /*4d60*/  UISETP.GE.AND UP0, UPT, UR6, UR4, UPT ;  /* 0x000000040600728c */ /* 0x000fe6000bf06270 */
[----:B------:R-:W-:Y:S01]  /*4d70*/  UMOV UR4, UR11 ;  /* 0x0000000b00047c82 */ /* 0x000fe20008000000 */
[----:B------:R-:W-:Y:S02]  /*4d80*/  UISETP.GE.OR UP0, UPT, UR5, UR8, UP0 ;  /* 0x000000080500728c */ /* 0x000fe40008706670 */
[----:B------:R-:W-:Y:S02]  /*4d90*/  USHF.R.U32.HI UR4, URZ, UR23, UR4 ;  /* 0x00000017ff047299 */ /* 0x000fe40008011604 */
[----:B------:R-:W-:Y:S02]  /*4da0*/  UIMAD.WIDE.U32 UR8, UR5, UR22, URZ ;  /* 0x00000016050872a5 */ /* 0x000fe4000f8e00ff */
[----:B------:R-:W-:Y:S04]  /*4db0*/  USEL UR10, UR6, UR4, !UP1 ;  /* 0x00000004060a7287 */ /* 0x000fe8000c800000 */
[----:B------:R-:W-:Y:S01]  /*4dc0*/  UIADD3 UR11, UPT, UPT, -UR10, URZ, URZ ;  /* 0x000000ff0a0b7290 */ /* 0x000fe2000fffe1ff */
[----:B------:R-:W-:Y:S02]  /*4dd0*/  @!UP0 UMOV UR4, UR9 ;  /* 0x0000000900048c82 */ /* 0x000fe40008000000 */
[----:B------:R-:W-:Y:S02]  /*4de0*/  @!UP0 USHF.R.U32.HI UR4, URZ, UR23, UR4 ;  /* 0x00000017ff048299 */ /* 0x000fe40008011604 */
[----:B------:R-:W-:Y:S02]  /*4df0*/  UIMAD UR8, UR42, UR11, UR6 ;  /* 0x0000000b2a0872a4 */ /* 0x000fe4000f8e0206 */
[----:B------:R-:W-:Y:S02]  /*4e00*/  @!UP0 USEL UR4, UR5, UR4, !UP1 ;  /* 0x0000000405048287 */ /* 0x000fe4000c800000 */
[----:B------:R-:W-:Y:S02]  /*4e10*/  UISETP.NE.AND UP1, UPT, UR20, URZ, UPT ;  /* 0x000000ff1400728c */ /* 0x000fe4000bf25270 */
[----:B------:R-:W-:Y:S02]  /*4e20*/  @!UP0 UIMAD UR8, UR7, UR8, UR4 ;  /* 0x00000008070882a4 */ /* 0x000fe4000f8e0204 */
[----:B------:R-:W-:Y:S02]  /*4e30*/  @!UP0 UIADD3 UR9, UPT, UPT, UR10, -UR4, URZ ;  /* 0x800000040a098290 */ /* 0x000fe4000fffe0ff */
[----:B------:R-:W-:Y:S02]  /*4e40*/  UIADD3 UR4, UPT, UPT, -UR5, URZ, URZ ;  /* 0x000000ff05047290 */ /* 0x000fe4000fffe1ff */
[----:B------:R-:W-:Y:S02]  /*4e50*/  UIADD3 UR7, UPT, UPT, -UR6, URZ, URZ ;  /* 0x000000ff06077290 */ /* 0x000fe4000fffe1ff */
[----:B------:R-:W-:Y:S02]  /*4e60*/  @!UP0 UIMAD UR6, UR9, UR42, UR5 ;  /* 0x0000002a090682a4 */ /* 0x000fe4000f8e0205 */
[----:B------:R-:W-:Y:S02]  /*4e70*/  UIMAD UR14, UR15, UR4, UR14 ;  /* 0x000000040f0e72a4 */ /* 0x000fe4000f8e020e */
[----:B------:R-:W-:Y:S01]  /*4e80*/  UIMAD UR13, UR50, UR7, UR13 ;  /* 0x00000007320d72a4 */ /* 0x000fe2000f8e020d */
[----:B------:R-:W-:Y:S02]  /*4e90*/  @!UP0 UMOV UR5, UR8 ;  /* 0x0000000800058c82 */ /* 0x000fe40008000000 */
[----:B------:R-:W-:Y:S02]  /*4ea0*/  UIMAD UR14, UR5, UR15, UR14 ;  /* 0x0000000f050e72a4 */ /* 0x000fe4000f8e020e */
[----:B------:R-:W-:Y:S11]  /*4eb0*/  UIMAD UR13, UR6, UR50, UR13 ;  /* 0x00000032060d72a4 */ /* 0x000ff6000f8e020d */
[----:B------:R-:W-:Y:S01]  /*4ec0*/  @!UPT UIADD3 URZ, UPT, UPT, URZ, URZ, URZ ;  /* 0x000000fffffff290 */ /* 0x000fe2000fffe0ff */
.L_x_89:
[----:B------:R-:W3:Y:S01]  /*4ed0*/  @!UP3 LDCU.128 UR8, c[0x0][0xb10] ;  /* 0x00016200ff08b7ac */ /* 0x000ee20008000c00 */
[----:B------:R-:W-:Y:S02]  /*4ee0*/  ISETP.NE.U32.AND P0, PT, RZ, UR30, PT ;  /* 0x0000001eff007c0c */ /* 0x000fe4000bf05070 */
[----:B------:R-:W-:Y:S02]  /*4ef0*/  SHF.L.U32 R4, R11, 0x1f, RZ ;  /* 0x0000001f0b047819 */ /* 0x000fe400000006ff */
[----:B------:R-:W-:Y:S01]  /*4f00*/  ISETP.NE.AND.EX P0, PT, RZ, UR31, PT, P0 ;  /* 0x0000001fff007c0c */ /* 0x000fe2000bf05300 */
[----:B------:R-:W4:Y:S01]  /*4f10*/  @!UP3 LDCU UR5, c[0x0][0xb0c] ;  /* 0x00016180ff05b7ac */ /* 0x000f220008000800 */
[----:B------:R-:W-:Y:S02]  /*4f20*/  USHF.L.U32 UR35, UR24, 0x7, URZ ;  /* 0x0000000718237899 */ /* 0x000fe400080006ff */
[----:B------:R-:W-:Y:S02]  /*4f30*/  USHF.L.U32 UR34, UR28, 0x7, URZ ;  /* 0x000000071c227899 */ /* 0x000fe400080006ff */
[----:B---3--:R-:W-:Y:S07]  /*4f40*/  UIMAD.WIDE.U32 UR6, UR14, UR8, URZ ;  /* 0x000000080e0672a5 */ /* 0x008fee000f8e00ff */
[----:B------:R-:W-:Y:S01]  /*4f50*/  @!UP3 UMOV UR4, UR7 ;  /* 0x000000070004bc82 */ /* 0x000fe20008000000 */
[----:B----4-:R-:W-:Y:S02]  /*4f60*/  @!UP3 UISETP.NE.AND UP0, UPT, UR5, 0x1, UPT ;  /* 0x000000010500b88c */ /* 0x010fe4000bf05270 */
[----:B------:R-:W-:Y:S02]  /*4f70*/  @!UP3 USHF.R.U32.HI UR4, URZ, UR9, UR4 ;  /* 0x00000009ff04b299 */ /* 0x000fe40008011604 */
[----:B------:R-:W-:Y:S02]  /*4f80*/  UIMAD.WIDE.U32 UR6, UR13, UR11, URZ ;  /* 0x0000000b0d0672a5 */ /* 0x000fe4000f8e00ff */
[----:B------:R-:W-:Y:S02]  /*4f90*/  @!UP3 USEL UR8, UR14, UR4, !UP0 ;  /* 0x000000040e08b287 */ /* 0x000fe4000c000000 */
[----:B------:R-:W-:Y:S03]  /*4fa0*/  @!UP3 UISETP.NE.AND UP0, UPT, UR10, 0x1, UPT ;  /* 0x000000010a00b88c */ /* 0x000fe6000bf05270 */
[----:B------:R-:W-:Y:S02]  /*4fb0*/  @!UP3 UMOV UR6, UR7 ;  /* 0x000000070006bc82 */ /* 0x000fe40008000000 */
[----:B------:R-:W3:Y:S02]  /*4fc0*/  @!UP3 LDCU UR4, c[0x0][0xb20] ;  /* 0x00016400ff04b7ac */ /* 0x000ee40008000800 */
[----:B---3--:R-:W-:Y:S04]  /*4fd0*/  @!UP3 USHF.R.U32.HI UR6, URZ, UR4, UR6 ;  /* 0x00000004ff06b299 */ /* 0x008fe80008011606 */
[----:B------:R-:W-:Y:S04]  /*4fe0*/  @!UP3 USEL UR6, UR13, UR6, !UP0 ;  /* 0x000000060d06b287 */ /* 0x000fe8000c000000 */
[----:B------:R-:W-:Y:S02]  /*4ff0*/  @!UP3 UIADD3 UR4, UPT, UPT, -UR8, UR6, URZ ;  /* 0x000000060804b290 */ /* 0x000fe4000fffe1ff */
[----:B------:R-:W-:Y:S02]  /*5000*/  @!UP3 UIADD3 UR6, UPT, UPT, UR8, -UR6, URZ ;  /* 0x800000060806b290 */ /* 0x000fe4000fffe0ff */
[----:B------:R-:W-:Y:S02]  /*5010*/  @!UP3 UIMAD UR14, UR4, UR5, UR14 ;  /* 0x00000005040eb2a4 */ /* 0x000fe4000f8e020e */
[----:B------:R-:W-:Y:S01]  /*5020*/  @!UP3 UIMAD UR13, UR6, UR10, UR13 ;  /* 0x0000000a060db2a4 */ /* 0x000fe2000f8e020d */
[----:B------:R-:W-:Y:S11]  /*5030*/  BRA.U UP4, `(.L_x_90) ;  /* 0x0000000104107547 */ /* 0x000ff6000b800000 */
[----:B--2---:R-:W-:Y:S04]  /*5040*/  MOV R0, UR43 ;  /* 0x0000002b00007c02 */ /* 0x004fe80008000f00 */
[----:B------:R-:W-:Y:S04]  /*5050*/  SHF.L.U32 R5, R0, 0x1f, RZ ;  /* 0x0000001f00057819 */ /* 0x000fe800000006ff */
[----:B------:R-:W2:Y:S02]  /*5060*/  SYNCS.PHASECHK.TRANS64.TRYWAIT P1, [UR21+0x88], R5 ;  /* 0x00008805ff0075a7 */ /* 0x000ea40008021115 */
[----:B--2---:R-:W-:Y:S05]  /*5070*/  @!P1 BRA `(.L_x_91) ;  /* 0x0000005400749947 */ /* 0x004fea0003800000 */
.L_x_90:
[----:B------:R-:W-:Y:S05]  /*5080*/  BRA.U !UP6, `(.L_x_92) ;  /* 0x000000010e387547 */ /* 0x000fea000b800000 */
[----:B------:R-:W-:Y:S01]  /*5090*/  UPLOP3.LUT UP1, UPT, UPT, UPT, UP5, 0x80, 0x8 ;  /* 0x000000000008789c */ /* 0x000fe20003f2f050 */
[----:B--2---:R-:W-:Y:S01]  /*50a0*/  HFMA2 R0, -RZ, RZ, 0, 5.9604644775390625e-08 ;  /* 0x00000001ff007431 */ /* 0x004fe200000001ff */
[----:B------:R-:W2:Y:S01]  /*50b0*/  LDCU.64 UR8, c[0x0][0x358] ;  /* 0x00006b00ff0877ac */ /* 0x000ea20008000a00 */
[----:B------:R-:W-:Y:S03]  /*50c0*/  IMAD.MOV.U32 R80, RZ, RZ, 0x1 ;  /* 0x00000001ff507424 */ /* 0x000fe600078e00ff */
[----:B------:R-:W-:Y:S05]  /*50d0*/  PLOP3.LUT P1, PT, PT, PT, UP1, 0x80, 0x8 ;  /* 0x000000000008781c */ /* 0x000fea0003f2f018 */
[----:B------:R-:W3:Y:S01]  /*50e0*/  @UP1 LDCU.64 UR4, c[0x0][0x888] ;  /* 0x00011100ff0417ac */ /* 0x000ee20008000a00 */
[----:B------:R-:W-:Y:S07]  /*50f0*/  @UP1 UIMAD UR6, UR36, UR30, URZ ;  /* 0x0000001e240612a4 */ /* 0x000fee000f8e02ff */
[----:B------:R-:W-:Y:S01]  /*5100*/  @!P1 PRMT R80, R0, 0x7610, R80 ;  /* 0x0000761000509816 */ /* 0x000fe20000000050 */
[----:B---3--:R-:W-:Y:S06]  /*5110*/  @UP1 UIMAD.WIDE UR4, UR6, 0x4, UR4 ;  /* 0x00000004060418a5 */ /* 0x008fec000f8e0204 */
[----:B------:R-:W-:Y:S01]  /*5120*/  IMAD.U32 R6, RZ, RZ, UR4 ;  /* 0x00000004ff067e24 */ /* 0x000fe2000f8e00ff */
[----:B------:R-:W-:Y:S04]  /*5130*/  MOV R7, UR5 ;  /* 0x0000000500077c02 */ /* 0x000fe80008000f00 */
[----:B------:R-:W3:Y:S01]  /*5140*/  @!UP1 LDCU UR4, c[0x0][0x880] ;  /* 0x00011000ff0497ac */ /* 0x000ee20008000800 */
[----:B--2--5:R4:W5:Y:S02]  /*5150*/  @P1 LDG.E R41, desc[UR8][R6.64] ;  /* 0x0000000806291981 */ /* 0x024964000c1e1900 */
[----:B---34-:R-:W-:Y:S07]  /*5160*/  @!P1 IMAD.U32 R41, RZ, RZ, UR4 ;  /* 0x00000004ff299e24 */ /* 0x018fee000f8e00ff */
.L_x_92:
[----:B-----5:R-:W-:Y:S01]  /*5170*/  @!P0 FSETP.EQ.AND P2, PT, R41, RZ, PT ;  /* 0x000000ff2900820b */ /* 0x020fe20003f42000 */
[----:B------:R-:W-:Y:S01]  /*5180*/  @!UPT UIADD3 URZ, UPT, UPT, URZ, URZ, URZ ;  /* 0x000000fffffff290 */ /* 0x000fe2000fffe0ff */
[----:B------:R-:W-:Y:S11]  /*5190*/  @!P0 BRA `(.L_x_93) ;  /* 0x0000000000148947 */ /* 0x000ff60003800000 */
[----:B------:R-:W-:Y:S02]  /*51a0*/  LOP3.LUT P0, RZ, R80, 0xff, RZ, 0xc0, !PT ;  /* 0x000000ff50ff7812 */ /* 0x000fe4000780c0ff */
[----:B------:R-:W-:Y:S04]  /*51b0*/  PLOP3.LUT P2, PT, PT, PT, UP1, 0x80, 0x8 ;  /* 0x000000000008781c */ /* 0x000fe80003f4f018 */
[----:B------:R-:W-:Y:S07]  /*51c0*/  PLOP3.LUT P2, PT, P2, PT, PT, 0x8, 0x80 ;  /* 0x000000000080781c */ /* 0x000fee000174e170 */
[----:B------:R-:W-:Y:S11]  /*51d0*/  @P0 FSETP.EQ.AND P2, PT, R41, RZ, PT ;  /* 0x000000ff2900020b */ /* 0x000ff60003f42000 */
[----:B------:R-:W-:Y:S02]  /*51e0*/  @!UPT UIADD3 URZ, UPT, UPT, URZ, URZ, URZ ;  /* 0x000000fffffff290 */ /* 0x000fe4000fffe0ff */
.L_x_93:
[----:B------:R-:W3:Y:S01]  /*51f0*/  SYNCS.PHASECHK.TRANS64.TRYWAIT P0, [UR21+0x60], R4 ;  /* 0x00006004ff0075a7 */ /* 0x000ee20008001115 */
[----:B------:R-:W-:Y:S04]  /*5200*/  ELECT P1, URZ, PT ;  /* 0x0000000000ff782f */ /* 0x000fe80003820000 */
[----:B------:R-:W-:Y:S01]  /*5210*/  PLOP3.LUT P1, PT, P2, P1, PT, 0xf2, 0x2f ;  /* 0x00000000002f781c */ /* 0x000fe20001723e72 */
[----:B------:R-:W-:Y:S01]  /*5220*/  @!UPT UIADD3 URZ, UPT, UPT, URZ, URZ, URZ ;  /* 0x000000fffffff290 */ /* 0x000fe2000fffe0ff */
[----:B---3--:R-:W-:Y:S11]  /*5230*/  @!P0 BRA `(.L_x_94) ;  /* 0x00000054001c8947 */ /* 0x008ff60003800000 */
.L_x_184:
[----:B------:R-:W-:Y:S01]  /*5240*/  @!P1 IADD3 R2, P0, PT, R12, 0x580, RZ ;  /* 0x000005800c029810 */ /* 0x000fe20007f1e0ff */
[----:B------:R-:W-:Y:S01]  /*5250*/  VOTEU.ALL UP0, P1 ;  /* 0x0000000000ff7886 */ /* 0x000fe20000800000 */
[----:B------:R-:W-:Y:S01]  /*5260*/  UMOV UR6, 0x0 ;  /* 0x0000000000067882 */ /* 0x000fe20000000000 */
[----:B------:R-:W-:Y:S01]  /*5270*/  UMOV UR7, 0x10000000 ;  /* 0x1000000000077882 */ /* 0x000fe20000000000 */
[----:B------:R-:W-:Y:S01]  /*5280*/  @!P1 R2UR UR5, R2 ;  /* 0x00000000020592ca */ /* 0x000fe200000e0000 */
[----:B--2---:R-:W-:Y:S01]  /*5290*/  @!P1 IMAD.X R0, RZ, RZ, R13, P0 ;  /* 0x000000ffff009224 */ /* 0x004fe200000e060d */
[----:B------:R-:W-:Y:S01]  /*52a0*/  @!UP0 UIADD3 UR32, UPT, UPT, UR21, 0x200, URZ ;  /* 0x0000020015208890 */ /* 0x000fe2000fffe0ff */
[----:B------:R-:W-:Y:S03]  /*52b0*/  VOTEU.ALL UP0, P1 ;  /* 0x0000000000ff7886 */ /* 0x000fe60000800000 */
[----:B------:R-:W-:Y:S01]  /*52c0*/  @!P1 R2UR UR4, R0 ;  /* 0x00000000000492ca */ /* 0x000fe200000e0000 */
[----:B------:R-:W-:Y:S06]  /*52d0*/  @!P1 IMAD.MOV.U32 R0, RZ, RZ, 0x2000 ;  /* 0x00002000ff009424 */ /* 0x000fec00078e00ff */
[----:B------:R-:W-:Y:S06]  /*52e0*/  IMAD.U32 R6, RZ, RZ, UR5 ;  /* 0x00000005ff067e24 */ /* 0x000fec000f8e00ff */
[----:B------:R-:W-:Y:S01]  /*52f0*/  IMAD.U32 R7, RZ, RZ, UR4 ;  /* 0x00000004ff077e24 */ /* 0x000fe2000f8e00ff */
[----:B------:R-:W-:Y:S04]  /*5300*/  @!P1 R2UR UR4, R6 ;  /* 0x00000000060492ca */ /* 0x000fe800000e0000 */
[----:B------:R-:W-:Y:S11]  /*5310*/  @!P1 R2UR UR5, R7 ;  /* 0x00000000070592ca */ /* 0x000ff600000e0000 */
[----:B------:R-:W-:Y:S02]  /*5320*/  @!UPT UIADD3 URZ, UPT, UPT, URZ, URZ, URZ ;  /* 0x000000fffffff290 */ /* 0x000fe4000fffe0ff */
[----:B------:R2:W-:Y:S01]  /*5330*/  @!UP0 UTMALDG.3D [UR32], [UR4], desc[UR6] ;  /* 0x00000620040085b4 */ /* 0x0005e20008011000 */
[----:B------:R3:W-:Y:S01]  /*5340*/  @!P1 SYNCS.ARRIVE.TRANS64.RED.A0TR RZ, [UR21+0x40], R0 ;  /* 0x00004000ffff99a7 */ /* 0x0007e20008300415 */
[----:B--2---:R-:W-:Y:S09]  /*5350*/  UPRMT UR4, UR47, 0x654, UR33 ;  /* 0x000006542f047896 */ /* 0x004ff20008000021 */
[----:B------:R-:W-:Y:S01]  /*5360*/  SYNCS.ARRIVE.TRANS64.RED.A1T0 RZ, [UR4], RZ ;  /* 0x000000ffffff79a7 */ /* 0x000fe20008100404 */
[----:B------:R-:W2:Y:S02]  /*5370*/  SYNCS.PHASECHK.TRANS64.TRYWAIT P0, [UR21+0x68], R4 ;  /* 0x00006804ff0075a7 */ /* 0x000ea40008001115 */
[----:B--23--:R-:W-:Y:S05]  /*5380*/  @!P0 BRA `(.L_x_95) ;  /* 0x0000005000e08947 */ /* 0x00cfea0003800000 */
.L_x_186:
[----:B------:R-:W-:Y:S01]  /*5390*/  @!P1 IADD3 R2, P0, PT, R12, 0x580, RZ ;  /* 0x000005800c029810 */ /* 0x000fe20007f1e0ff */
[----:B------:R-:W-:Y:S01]  /*53a0*/  VOTEU.ALL UP0, P1 ;  /* 0x0000000000ff7886 */ /* 0x000fe20000800000 */
[----:B------:R-:W-:Y:S01]  /*53b0*/  UMOV UR6, 0x0 ;  /* 0x0000000000067882 */ /* 0x000fe20000000000 */
[----:B------:R-:W-:Y:S01]  /*53c0*/  UMOV UR7, 0x10000000 ;  /* 0x1000000000077882 */ /* 0x000fe20000000000 */
[----:B------:R-:W-:Y:S01]  /*53d0*/  @!P1 R2UR UR5, R2 ;  /* 0x00000000020592ca */ /* 0x000fe200000e0000 */
[----:B------:R-:W-:Y:S01]  /*53e0*/  @!P1 IMAD.X R0, RZ, RZ, R13, P0 ;  /* 0x000000ffff009224 */ /* 0x000fe200000e060d */
[----:B------:R-:W-:Y:S02]  /*53f0*/  @!UP0 UIADD3 UR26, UPT, UPT, UR34, 0x20, URZ ;  /* 0x00000020221a8890 */ /* 0x000fe4000fffe0ff */
[----:B------:R-:W-:Y:S02]  /*5400*/  @!UP0 UIADD3 UR24, UPT, UPT, UR21, 0x2200, URZ ;  /* 0x0000220015188890 */ /* 0x000fe4000fffe0ff */
[----:B------:R-:W-:Y:S01]  /*5410*/  @!P1 R2UR UR4, R0 ;  /* 0x00000000000492ca */ /* 0x000fe200000e0000 */
[----:B------:R-:W-:Y:S01]  /*5420*/  VOTEU.ALL UP0, P1 ;  /* 0x0000000000ff7886 */ /* 0x000fe20000800000 */
[----:B------:R-:W-:Y:S01]  /*5430*/  UMOV UR27, UR35 ;  /* 0x00000023001b7c82 */ /* 0x000fe20008000000 */
[----:B------:R-:W-:Y:S01]  /*5440*/  UMOV UR28, UR36 ;  /* 0x00000024001c7c82 */ /* 0x000fe20008000000 */
[----:B------:R-:W-:Y:S03]  /*5450*/  @!P1 IMAD.MOV.U32 R0, RZ, RZ, 0x2000 ;  /* 0x00002000ff009424 */ /* 0x000fe600078e00ff */
[----:B------:R-:W-:Y:S06]  /*5460*/  IMAD.U32 R6, RZ, RZ, UR5 ;  /* 0x00000005ff067e24 */ /* 0x000fec000f8e00ff */
[----:B------:R-:W-:Y:S01]  /*5470*/  IMAD.U32 R7, RZ, RZ, UR4 ;  /* 0x00000004ff077e24 */ /* 0x000fe2000f8e00ff */
[----:B------:R-:W-:Y:S04]  /*5480*/  @!P1 R2UR UR4, R6 ;  /* 0x00000000060492ca */ /* 0x000fe800000e0000 */
[----:B------:R-:W-:Y:S11]  /*5490*/  @!P1 R2UR UR5, R7 ;  /* 0x00000000070592ca */ /* 0x000ff600000e0000 */
[----:B------:R-:W-:Y:S02]  /*54a0*/  @!UPT UIADD3 URZ, UPT, UPT, URZ, URZ, URZ ;  /* 0x000000fffffff290 */ /* 0x000fe4000fffe0ff */
[----:B------:R3:W-:Y:S01]  /*54b0*/  @!UP0 UTMALDG.3D [UR24], [UR4], desc[UR6] ;  /* 0x00000618040085b4 */ /* 0x0007e20008011000 */
[----:B------:R4:W-:Y:S01]  /*54c0*/  @!P1 SYNCS.ARRIVE.TRANS64.RED.A0TR RZ, [UR21+0x48], R0 ;  /* 0x00004800ffff99a7 */ /* 0x0009e20008300415 */
[----:B---3--:R-:W-:Y:S09]  /*54d0*/  UPRMT UR4, UR47, 0x654, UR25 ;  /* 0x000006542f047896 */ /* 0x008ff20008000019 */
[----:B------:R-:W-:Y:S01]  /*54e0*/  SYNCS.ARRIVE.TRANS64.RED.A1T0 RZ, [UR4], RZ ;  /* 0x000000ffffff79a7 */ /* 0x000fe20008100404 */
[----:B------:R-:W3:Y:S02]  /*54f0*/  SYNCS.PHASECHK.TRANS64.TRYWAIT P0, [UR21+0x70], R4 ;  /* 0x00007004ff0075a7 */ /* 0x000ee40008001115 */
[----:B---34-:R-:W-:Y:S05]  /*5500*/  @!P0 BRA `(.L_x_96) ;  /* 0x0000005000988947 */ /* 0x018fea0003800000 */
.L_x_188:
[----:B------:R-:W-:Y:S01]  /*5510*/  @!P1 IADD3 R2, P0, PT, R12, 0x580, RZ ;  /* 0x000005800c029810 */ /* 0x000fe20007f1e0ff */
[----:B------:R-:W-:Y:S01]  /*5520*/  VOTEU.ALL UP0, P1 ;  /* 0x0000000000ff7886 */ /* 0x000fe20000800000 */
[----:B------:R-:W-:Y:S01]  /*5530*/  UMOV UR6, 0x0 ;  /* 0x0000000000067882 */ /* 0x000fe20000000000 */
[----:B------:R-:W-:Y:S01]  /*5540*/  UMOV UR7, 0x10000000 ;  /* 0x1000000000077882 */ /* 0x000fe20000000000 */
[----:B------:R-:W-:Y:S01]  /*5550*/  @!P1 R2UR UR5, R2 ;  /* 0x00000000020592ca */ /* 0x000fe200000e0000 */
[----:B------:R-:W-:Y:S01]  /*5560*/  @!P1 IMAD.X R0, RZ, RZ, R13, P0 ;  /* 0x000000ffff009224 */ /* 0x000fe200000e060d */
[----:B------:R-:W-:Y:S01]  /*5570*/  @!UP0 UIADD3 UR18, UPT, UPT, UR34, 0x40, URZ ;  /* 0x0000004022128890 */ /* 0x000fe2000fffe0ff */
[----:B------:R-:W-:Y:S01]  /*5580*/  VIADD R10, R10, 0x1 ;  /* 0x000000010a0a7836 */ /* 0x000fe20000000000 */
        /* <DEDUP_REMOVED lines=17> */
.L_x_190:
[----:B------:R-:W-:Y:S01]  /*56a0*/  @!P1 IADD3 R2, P0, PT, R12, 0x580, RZ ;  /* 0x000005800c029810 */ /* 0x000fe20007f1e0ff */
[----:B------:R-:W-:Y:S01]  /*56b0*/  VOTEU.ALL UP0, P1 ;  /* 0x0000000000ff7886 */ /* 0x000fe20000800000 */
[----:B------:R-:W-:Y:S01]  /*56c0*/  UMOV UR6, 0x0 ;  /* 0x0000000000067882 */ /* 0x000fe20000000000 */
[----:B------:R-:W-:Y:S01]  /*56d0*/  UMOV UR7, 0x10000000 ;  /* 0x1000000000077882 */ /* 0x000fe20000000000 */
[----:B------:R-:W-:Y:S01]  /*56e0*/  @!P1 R2UR UR5, R2 ;  /* 0x00000000020592ca */ /* 0x000fe200000e0000 */
[----:B------:R-:W-:Y:S01]  /*56f0*/  @!P1 IMAD.X R0, RZ, RZ, R13, P0 ;  /* 0x000000ffff009224 */ /* 0x000fe200000e060d */
[----:B------:R-:W-:Y:S01]  /*5700*/  @!UP0 UIADD3 UR10, UPT, UPT, UR34, 0x60, URZ ;  /* 0x00000060220a8890 */ /* 0x000fe2000fffe0ff */
[----:B------:R-:W-:Y:S01]  /*5710*/  R2UR UR16, R82 ;  /* 0x00000000521072ca */ /* 0x000fe200000e0000 */
[----:B------:R-:W-:Y:S01]  /*5720*/  @!UP0 UIADD3 UR8, UPT, UPT, UR21, 0x6200, URZ ;  /* 0x0000620015088890 */ /* 0x000fe2000fffe0ff */
[----:B------:R-:W-:Y:S01]  /*5730*/  ISETP.NE.AND P0, PT, R10, 0x2, PT ;  /* 0x000000020a00780c */ /* 0x000fe20003f05270 */
[----:B------:R-:W-:Y:S01]  /*5740*/  @!UP0 UIADD3 UR9, UPT, UPT, UR21, 0x58, URZ ;  /* 0x0000005815098890 */ /* 0x000fe2000fffe0ff */
[----:B------:R-:W-:Y:S01]  /*5750*/  @!P1 R2UR UR4, R0 ;  /* 0x00000000000492ca */ /* 0x000fe200000e0000 */
[----:B------:R-:W-:Y:S01]  /*5760*/  VOTEU.ALL UP0, P1 ;  /* 0x0000000000ff7886 */ /* 0x000fe20000800000 */
[----:B------:R-:W-:Y:S01]  /*5770*/  UMOV UR11, UR35 ;  /* 0x00000023000b7c82 */ /* 0x000fe20008000000 */
[----:B------:R-:W-:Y:S01]  /*5780*/  UMOV UR12, UR36 ;  /* 0x00000024000c7c82 */ /* 0x000fe20008000000 */
[----:B------:R-:W-:Y:S01]  /*5790*/  SEL R0, RZ, 0x1, P0 ;  /* 0x00000001ff007807 */ /* 0x000fe20000000000 */
[----:B------:R-:W-:Y:S01]  /*57a0*/  UIADD3 UR24, UPT, UPT, UR14, UR63, URZ ;  /* 0x0000003f0e187290 */ /* 0x000fe2000fffe0ff */
[----:B--2---:R-:W-:Y:S01]  /*57b0*/  IMAD.U32 R4, RZ, RZ, UR5 ;  /* 0x00000005ff047e24 */ /* 0x004fe2000f8e00ff */
[----:B------:R-:W-:Y:S01]  /*57c0*/  LOP3.LUT R11, R11, 0x1, RZ, 0x3c, !PT ;  /* 0x000000010b0b7812 */ /* 0x000fe200078e3cff */
[----:B------:R-:W-:Y:S01]  /*57d0*/  UMOV UR36, UR29 ;  /* 0x0000001d00247c82 */ /* 0x000fe20008000000 */
[----:B------:R-:W-:Y:S01]  /*57e0*/  LOP3.LUT R9, R9, R0, RZ, 0x3c, !PT ;  /* 0x0000000009097212 */ /* 0x000fe200078e3cff */
[----:B------:R-:W-:Y:S01]  /*57f0*/  UIADD3 UR28, UPT, UPT, UR13, UR16, URZ ;  /* 0x000000100d1c7290 */ /* 0x000fe2000fffe0ff */
[----:B------:R-:W-:Y:S01]  /*5800*/  SEL R10, R10, RZ, P0 ;  /* 0x000000ff0a0a7207 */ /* 0x000fe20000000000 */
[----:B------:R-:W-:Y:S01]  /*5810*/  UPLOP3.LUT UP4, UPT, UPT, UPT, UPT, 0x80, 0x8 ;  /* 0x000000000008789c */ /* 0x000fe20003f8f070 */
[----:B------:R-:W-:Y:S01]  /*5820*/  IMAD.U32 R5, RZ, RZ, UR4 ;  /* 0x00000004ff057e24 */ /* 0x000fe2000f8e00ff */
[----:B------:R-:W-:Y:S04]  /*5830*/  @!P1 R2UR UR4, R4 ;  /* 0x00000000040492ca */ /* 0x000fe800000e0000 */
[----:B------:R-:W-:Y:S11]  /*5840*/  @!P1 R2UR UR5, R5 ;  /* 0x00000000050592ca */ /* 0x000ff600000e0000 */
[----:B------:R-:W-:Y:S02]  /*5850*/  @!UPT UIADD3 URZ, UPT, UPT, URZ, URZ, URZ ;  /* 0x000000fffffff290 */ /* 0x000fe4000fffe0ff */
[----:B------:R2:W-:Y:S01]  /*5860*/  @!UP0 UTMALDG.3D [UR8], [UR4], desc[UR6] ;  /* 0x00000608040085b4 */ /* 0x0005e20008011000 */
[----:B------:R2:W-:Y:S01]  /*5870*/  @!P1 SYNCS.ARRIVE.TRANS64.RED.A0TR RZ, [UR21+0x58], R3 ;  /* 0x00005803ffff99a7 */ /* 0x0005e20008300415 */
[----:B------:R-:W-:Y:S01]  /*5880*/  SYNCS.ARRIVE.TRANS64.RED.A1T0 RZ, [UR39], RZ ;  /* 0x000000ffffff79a7 */ /* 0x000fe20008100427 */
[----:B------:R-:W-:Y:S05]  /*5890*/  BRA.U UP2, `(.L_x_98) ;  /* 0xfffffff102507547 */ /* 0x000fea000b83ffff */
[----:B--2---:R-:W-:-:S04]  /*58a0*/  SHF.L.U32 R3, R11, 0x1f, RZ ;  /* 0x0000001f0b037819 */ /* 0x004fc800000006ff */
[----:B------:R-:W2:Y:S02]  /*58b0*/  SYNCS.PHASECHK.TRANS64.TRYWAIT P0, [UR21+0x60], R3 ;  /* 0x00006003ff0075a7 */ /* 0x000ea40008001115 */
[----:B--2---:R-:W-:Y:S05]  /*58c0*/  @!P0 BRA `(.L_x_99) ;  /* 0x0000004c00d88947 */ /* 0x004fea0003800000 */
.L_x_192:
[----:B------:R-:W3:Y:S02]  /*58d0*/  SYNCS.PHASECHK.TRANS64.TRYWAIT P0, [UR21+0x68], R3 ;  /* 0x00006803ff0075a7 */ /* 0x000ee40008001115 */
[----:B---3--:R-:W-:Y:S05]  /*58e0*/  @!P0 BRA `(.L_x_100) ;  /* 0x0000004c00e88947 */ /* 0x008fea0003800000 */
.L_x_194:
[----:B------:R-:W3:Y:S02]  /*58f0*/  SYNCS.PHASECHK.TRANS64.TRYWAIT P0, [UR21+0x70], R3 ;  /* 0x00007003ff0075a7 */ /* 0x000ee40008001115 */
[----:B---3--:R-:W-:Y:S05]  /*5900*/  @!P0 BRA `(.L_x_101) ;  /* 0x0000004c00f88947 */ /* 0x008fea0003800000 */
.L_x_196:
[----:B--2---:R-:W-:-:S07]  /*5910*/  MOV R0, UR21 ;  /* 0x0000001500007c02 */ /* 0x004fce0008000f00 */
.L_x_102:
[----:B--2---:R-:W-:-:S04]  /*5920*/  SHF.L.U32 R3, R11, 0x1f, RZ ;  /* 0x0000001f0b037819 */ /* 0x004fc800000006ff */
[----:B------:R2:W3:Y:S03]  /*5930*/  SYNCS.PHASECHK.TRANS64.TRYWAIT P0, [R0+URZ+0x78], R3 ;  /* 0x00007803000075a7 */ /* 0x0004e600080011ff */
[----:B---3--:R-:W-:Y:S05]  /*5940*/  @!P0 NANOSLEEP.SYNCS 0x989680 ;  /* 0x009896800000895d */ /* 0x008fea0003900000 */
[----:B------:R-:W3:Y:S02]  /*5950*/  @!P0 SYNCS.PHASECHK.TRANS64 P0, [R0+URZ+0x78], R3 ;  /* 0x00007803000085a7 */ /* 0x000ee400080010ff */
[----:B-1-3--:R-:W-:Y:S05]  /*5960*/  @P0 EXIT ;  /* 0x000000000000094d */ /* 0x00afea0003800000 */
[----:B------:R-:W-:Y:S05]  /*5970*/  BRA `(.L_x_102) ;  /* 0xfffffffc00e87947 */ /* 0x000fea000383ffff */
.L_x_87:
[----:B------:R-:W-:-:S06]  /*5980*/  UISETP.GE.AND UP0, UPT, UR20, 0x4, UPT ;  /* 0x000000041400788c */ /* 0x000fcc000bf06270 */
[----:B------:R-:W-:-:S13]  /*5990*/  PLOP3.LUT P0, PT, PT, PT, UP0, 0x80, 0x8 ;  /* 0x000000000008781c */ /* 0x000fda0003f0f008 */
[----:B-1----:R-:W-:Y:S05]  /*59a0*/  @!P0 EXIT ;  /* 0x000000000000894d */ /* 0x002fea0003800000 */
[----:B------:R-:W-:Y:S01]  /*59b0*/  BAR.SYNC.DEFER_BLOCKING 0x6, 0xa0 ;  /* 0x0182800000007b1d */ /* 0x000fe20000010000 */
[C---:B------:R-:W-:Y:S01]  /*59c0*/  IMAD.SHL.U32 R2, R94.reuse, 0x20, RZ ;  /* 0x000000205e027824 */ /* 0x040fe200078e00ff */
[C---:B------:R-:W-:Y:S01]  /*59d0*/  SHF.L.U32 R37, R94.reuse, 0x10, RZ ;  /* 0x000000105e257819 */ /* 0x040fe200000006ff */
[C---:B------:R-:W-:Y:S01]  /*59e0*/  IMAD.SHL.U32 R93, R94.reuse, 0x4, RZ ;  /* 0x000000045e5d7824 */ /* 0x040fe200078e00ff */
[----:B------:R-:W-:Y:S01]  /*59f0*/  LOP3.LUT R95, R94, 0x60, RZ, 0xc0, !PT ;  /* 0x000000605e5f7812 */ /* 0x000fe200078ec0ff */
[----:B------:R-:W-:Y:S01]  /*5a00*/  HFMA2 R86, -RZ, RZ, 0, 0 ;  /* 0x00000000ff567431 */ /* 0x000fe200000001ff */
[----:B------:R-:W-:Y:S02]  /*5a10*/  UMOV UR44, 0x400 ;  /* 0x00000400002c7882 */ /* 0x000fe40000000000 */
[----:B------:R-:W1:Y:S01]  /*5a20*/  LDC.64 R78, c[0x0][0x8b0] ;  /* 0x00022c00ff4e7b82 */ /* 0x000e620000000a00 */
[----:B------:R-:W-:Y:S01]  /*5a30*/  ULEA UR44, UR47, UR44, 0x18 ;  /* 0x0000002c2f2c7291 */ /* 0x000fe2000f8ec0ff */
[----:B------:R-:W-:Y:S01]  /*5a40*/  LOP3.LUT R6, R2, 0xc0, RZ, 0xc0, !PT ;  /* 0x000000c002067812 */ /* 0x000fe200078ec0ff */
[----:B------:R-:W2:Y:S01]  /*5a50*/  LDCU.64 UR6, c[0x0][0x890] ;  /* 0x00011200ff0677ac */ /* 0x000ea20008000a00 */
[----:B------:R-:W-:Y:S01]  /*5a60*/  LOP3.LUT R92, R94, 0x2, RZ, 0xc0, !PT ;  /* 0x000000025e5c7812 */ /* 0x000fe200078ec0ff */
[----:B------:R-:W-:Y:S01]  /*5a70*/  IMAD.MOV.U32 R90, RZ, RZ, 0x1 ;  /* 0x00000001ff5a7424 */ /* 0x000fe200078e00ff */
[----:B------:R-:W-:Y:S01]  /*5a80*/  LOP3.LUT R93, R6, 0x18, R93, 0xf8, !PT ;  /* 0x00000018065d7812 */ /* 0x000fe200078ef85d */
[----:B------:R-:W-:Y:S01]  /*5a90*/  UIADD3 UR4, UPT, UPT, UR44, 0x200, URZ ;  /* 0x000002002c047890 */ /* 0x000fe2000fffe0ff */
[----:B------:R-:W3:Y:S01]  /*5aa0*/  LDC.64 R76, c[0x0][0x8a8] ;  /* 0x00022a00ff4c7b82 */ /* 0x000ee20000000a00 */
[----:B------:R-:W-:Y:S01]  /*5ab0*/  LOP3.LUT R37, R37, 0x600000, RZ, 0xc0, !PT ;  /* 0x0060000025257812 */ /* 0x000fe200078ec0ff */
[----:B------:R-:W-:Y:S01]  /*5ac0*/  IMAD.MOV.U32 R36, RZ, RZ, RZ ;  /* 0x000000ffff247224 */ /* 0x000fe200078e00ff */
[----:B------:R-:W-:-:S02]  /*5ad0*/  LOP3.LUT R93, R93, 0xf20, R2, 0xf8, !PT ;  /* 0x00000f205d5d7812 */ /* 0x000fc400078ef802 */
[----:B------:R-:W-:Y:S01]  /*5ae0*/  CS2R R88, SRZ ;  /* 0x0000000000587805 */ /* 0x000fe2000001ff00 */
[----:B------:R-:W-:Y:S01]  /*5af0*/  IMAD.U32 R84, RZ, RZ, UR4 ;  /* 0x00000004ff547e24 */ /* 0x000fe2000f8e00ff */
[----:B------:R-:W-:Y:S01]  /*5b00*/  LOP3.LUT R94, R94, 0x4, RZ, 0xc0, !PT ;  /* 0x000000045e5e7812 */ /* 0x000fe200078ec0ff */
[----:B------:R-:W4:Y:S01]  /*5b10*/  LDCU UR60, c[0x0][0x370] ;  /* 0x00006e00ff3c77ac */ /* 0x000f220008000800 */
[----:B------:R-:W4:Y:S02]  /*5b20*/  LDS R0, [UR44+0x140] ;  /* 0x0001402cff007984 */ /* 0x000f240008000800 */
[----:B------:R-:W-:Y:S01]  /*5b30*/  LEA R93, R93, R84, 0x1 ;  /* 0x000000545d5d7211 */ /* 0x000fe200078e08ff */
[----:B------:R-:W1:Y:S01]  /*5b40*/  LDCU UR43, c[0x0][0xb0c] ;  /* 0x00016180ff2b77ac */ /* 0x000e620008000800 */
[----:B--2---:R-:W-:Y:S01]  /*5b50*/  IMAD.U32 R97, RZ, RZ, UR6 ;  /* 0x00000006ff617e24 */ /* 0x004fe2000f8e00ff */
[----:B------:R-:W-:Y:S02]  /*5b60*/  MOV R96, UR7 ;  /* 0x0000000700607c02 */ /* 0x000fe40008000f00 */
[--C-:B------:R-:W-:Y:S01]  /*5b70*/  IMAD R92, R92, -0x10, R93.reuse ;  /* 0xfffffff05c5c7824 */ /* 0x100fe200078e025d */
[----:B------:R-:W2:Y:S01]  /*5b80*/  LDCU UR39, c[0x0][0xb30] ;  /* 0x00016600ff2777ac */ /* 0x000ea20008000800 */
[----:B------:R-:W-:Y:S01]  /*5b90*/  IMAD R91, R94, -0x10, R93 ;  /* 0xfffffff05e5b7824 */ /* 0x000fe200078e025d */
[----:B------:R-:W1:Y:S01]  /*5ba0*/  LDCU.64 UR54, c[0x0][0x888] ;  /* 0x00011100ff3677ac */ /* 0x000e620008000a00 */
[----:B------:R-:W1:Y:S01]  /*5bb0*/  LDCU.64 UR40, c[0x0][0xb28] ;  /* 0x00016500ff2877ac */ /* 0x000e620008000a00 */
[----:B------:R-:W1:Y:S01]  /*5bc0*/  LDCU.128 UR56, c[0x0][0xb10] ;  /* 0x00016200ff3877ac */ /* 0x000e620008000c00 */
[----:B------:R-:W1:Y:S01]  /*5bd0*/  LDCU UR53, c[0x0][0x374] ;  /* 0x00006e80ff3577ac */ /* 0x000e620008000800 */
[----:B------:R-:W-:Y:S01]  /*5be0*/  UMOV UR52, URZ ;  /* 0x000000ff00347c82 */ /* 0x000fe20008000000 */
[----:B------:R-:W-:Y:S01]  /*5bf0*/  UMOV UR46, URZ ;  /* 0x000000ff002e7c82 */ /* 0x000fe20008000000 */
[----:B-1234-:R-:W-:-:S07]  /*5c00*/  IMAD.IADD R37, R0, 0x1, R37 ;  /* 0x0000000100257824 */ /* 0x01efce00078e0225 */
.L_x_146:
[----:B------:R-:W-:Y:S02]  /*5c10*/  LEA R3, R86, UR44, 0x3 ;  /* 0x0000002c56037c11 */ /* 0x000fe4000f8e18ff */
[----:B------:R-:W-:Y:S02]  /*5c20*/  SHF.L.U32 R0, R88, 0x1f, RZ ;  /* 0x0000001f58007819 */ /* 0x000fe400000006ff */
[----:B------:R-:W-:Y:S02]  /*5c30*/  LEA R5, R86, UR44, 0x4 ;  /* 0x0000002c56057c11 */ /* 0x000fe4000f8e20ff */
[----:B-1----:R-:W1:Y:S02]  /*5c40*/  SYNCS.PHASECHK.TRANS64.TRYWAIT P0, [R3+URZ+0x90], R0 ;  /* 0x00009000030075a7 */ /* 0x002e6400080011ff */
[----:B-12---:R-:W-:Y:S05]  /*5c50*/  @!P0 BRA `(.L_x_103) ;  /* 0x0000004c003c8947 */ /* 0x006fea0003800000 */
.L_x_197:
        /* <DEDUP_REMOVED lines=11> */
[----:B------:R-:W-:Y:S01]  /*5d10*/  PLOP3.LUT P0, PT, PT, PT, UP1, 0x80, 0x8 ;  /* 0x000000000008781c */ /* 0x000fe20003f0f018 */
[----:B------:R-:W-:Y:S11]  /*5d20*/  UP2UR UR62, UPR, URZ, 0x2 ;  /* 0x00000002ff3e7883 */ /* 0x000ff60008000000 */
[----:B------:R-:W-:Y:S01]  /*5d30*/  @!UPT UIADD3 URZ, UPT, UPT, URZ, URZ, URZ ;  /* 0x000000fffffff290 */ /* 0x000fe2000fffe0ff */
[----:B-1----:R-:W-:Y:S02]  /*5d40*/  @P0 SHF.R.U32.HI R0, RZ, 0x10, R5 ;  /* 0x00000010ff000819 */ /* 0x002fe40000011605 */
        /* <DEDUP_REMOVED lines=12> */
[----:B------:R-:W2:Y:S01]  /*5e10*/  LDCU UR12, c[0x0][0xb20] ;  /* 0x00016400ff0c77ac */ /* 0x000ea20008000800 */
[----:B------:R-:W-:Y:S02]  /*5e20*/  UIMAD.WIDE.U32 UR4, UR53, UR59, URZ ;  /* 0x0000003b350472a5 */ /* 0x000fe4000f8e00ff */
[----:B------:R-:W-:Y:S02]  /*5e30*/  UIMAD.WIDE.U32 UR6, UR60, UR56, URZ ;  /* 0x000000383c0672a5 */ /* 0x000fe4000f8e00ff */
[----:B------:R-:W-:Y:S02]  /*5e40*/  UISETP.NE.AND UP0, UPT, UR58, 0x1, UPT ;  /* 0x000000013a00788c */ /* 0x000fe4000bf05270 */
[----:B------:R-:W-:Y:S02]  /*5e50*/  UIMAD.WIDE.U32 UR8, UR37, UR59, URZ ;  /* 0x0000003b250872a5 */ /* 0x000fe4000f8e00ff */
[----:B------:R-:W-:Y:S02]  /*5e60*/  UIMAD.WIDE.U32 UR10, UR38, UR56, URZ ;  /* 0x00000038260a72a5 */ /* 0x000fe4000f8e00ff */
[----:B------:R-:W-:Y:S02]  /*5e70*/  UISETP.NE.AND UP1, UPT, UR43, 0x1, UPT ;  /* 0x000000012b00788c */ /* 0x000fe4000bf25270 */
[----:B------:R-:W-:Y:S01]  /*5e80*/  UISETP.NE.AND UP2, UPT, UR42, 0x1, UPT ;  /* 0x000000012a00788c */ /* 0x000fe2000bf45270 */
[----:B------:R-:W-:Y:S02]  /*5e90*/  UMOV UR4, UR5 ;  /* 0x0000000500047c82 */ /* 0x000fe40008000000 */
[----:B--2---:R-:W-:Y:S03]  /*5ea0*/  USHF.R.U32.HI UR5, URZ, UR12, UR4 ;  /* 0x0000000cff057299 */ /* 0x004fe60008011604 */
[----:B------:R-:W-:Y:S02]  /*5eb0*/  UMOV UR4, UR7 ;  /* 0x0000000700047c82 */ /* 0x000fe40008000000 */
[----:B------:R-:W-:Y:S02]  /*5ec0*/  USHF.R.U32.HI UR7, URZ, UR57, UR4 ;  /* 0x00000039ff077299 */ /* 0x000fe40008011604 */
[----:B------:R-:W-:Y:S02]  /*5ed0*/  USEL UR4, UR53, UR5, !UP0 ;  /* 0x0000000535047287 */ /* 0x000fe4000c000000 */
[----:B------:R-:W-:Y:S01]  /*5ee0*/  USEL UR7, UR60, UR7, !UP1 ;  /* 0x000000073c077287 */ /* 0x000fe2000c800000 */
[----:B------:R-:W-:Y:S01]  /*5ef0*/  UMOV UR5, UR9 ;  /* 0x0000000900057c82 */ /* 0x000fe20008000000 */
[----:B------:R-:W-:Y:S02]  /*5f00*/  UIMAD.WIDE.U32 UR8, UR4, UR40, URZ ;  /* 0x00000028040872a5 */ /* 0x000fe4000f8e00ff */
[----:B------:R-:W-:Y:S03]  /*5f10*/  USHF.R.U32.HI UR6, URZ, UR12, UR5 ;  /* 0x0000000cff067299 */ /* 0x000fe60008011605 */
[----:B------:R-:W-:Y:S01]  /*5f20*/  UMOV UR5, UR11 ;  /* 0x0000000b00057c82 */ /* 0x000fe20008000000 */
[----:B------:R-:W-:Y:S02]  /*5f30*/  UIMAD.WIDE.U32 UR10, UR7, UR40, URZ ;  /* 0x00000028070a72a5 */ /* 0x000fe4000f8e00ff */
[----:B------:R-:W-:Y:S02]  /*5f40*/  USHF.R.U32.HI UR12, URZ, UR57, UR5 ;  /* 0x00000039ff0c7299 */ /* 0x000fe40008011605 */
[----:B------:R-:W-:Y:S01]  /*5f50*/  USEL UR6, UR37, UR6, !UP0 ;  /* 0x0000000625067287 */ /* 0x000fe2000c000000 */
[----:B------:R-:W-:Y:S02]  /*5f60*/  UMOV UR5, UR9 ;  /* 0x0000000900057c82 */ /* 0x000fe40008000000 */
[----:B------:R-:W-:Y:S01]  /*5f70*/  UMOV UR10, UR11 ;  /* 0x0000000b000a7c82 */ /* 0x000fe20008000000 */
[----:B------:R-:W-:Y:S02]  /*5f80*/  @UP2 USHF.R.U32.HI UR4, URZ, UR41, UR5 ;  /* 0x00000029ff042299 */ /* 0x000fe40008011605 */
[----:B------:R-:W-:Y:S02]  /*5f90*/  @UP2 USHF.R.U32.HI UR7, URZ, UR41, UR10 ;  /* 0x00000029ff072299 */ /* 0x000fe4000801160a */
[----:B------:R-:W-:Y:S02]  /*5fa0*/  UIMAD UR4, UR42, UR4, URZ ;  /* 0x000000042a0472a4 */ /* 0x000fe4000f8e02ff */
[----:B------:R-:W-:Y:S02]  /*5fb0*/  UIMAD.WIDE.U32 UR10, UR6, UR40, URZ ;  /* 0x00000028060a72a5 */ /* 0x000fe4000f8e00ff */
[----:B------:R-:W-:Y:S02]  /*5fc0*/  USEL UR5, UR38, UR12, !UP1 ;  /* 0x0000000c26057287 */ /* 0x000fe4000c800000 */
[----:B------:R-:W-:Y:S02]  /*5fd0*/  UIMAD UR8, UR42, UR7, URZ ;  /* 0x000000072a0872a4 */ /* 0x000fe4000f8e02ff */
[----:B------:R-:W-:Y:S03]  /*5fe0*/  UISETP.GE.AND UP0, UPT, UR6, UR4, UPT ;  /* 0x000000040600728c */ /* 0x000fe6000bf06270 */
[----:B------:R-:W-:Y:S01]  /*5ff0*/  UMOV UR4, UR11 ;  /* 0x0000000b00047c82 */ /* 0x000fe20008000000 */
[----:B------:R-:W-:Y:S02]  /*6000*/  UISETP.GE.OR UP0, UPT, UR5, UR8, UP0 ;  /* 0x000000080500728c */ /* 0x000fe40008706670 */
[----:B------:R-:W-:Y:S02]  /*6010*/  USHF.R.U32.HI UR4, URZ, UR41, UR4 ;  /* 0x00000029ff047299 */ /* 0x000fe40008011604 */
[----:B------:R-:W-:Y:S02]  /*6020*/  UIMAD.WIDE.U32 UR8, UR5, UR40, URZ ;  /* 0x00000028050872a5 */ /* 0x000fe4000f8e00ff */
[----:B------:R-:W-:Y:S02]  /*6030*/  USEL UR11, UR6, UR4, !UP2 ;  /* 0x00000004060b7287 */ /* 0x000fe4000d000000 */
[----:B------:R-:W-:Y:S02]  /*6040*/  UIADD3 UR8, UPT, UPT, -UR5, URZ, URZ ;  /* 0x000000ff05087290 */ /* 0x000fe4000fffe1ff */
[----:B------:R-:W-:Y:S01]  /*6050*/  UIADD3 UR10, UPT, UPT, -UR11, URZ, URZ ;  /* 0x000000ff0b0a7290 */ /* 0x000fe2000fffe1ff */
[----:B------:R-:W-:Y:S01]  /*6060*/  @!UP0 UMOV UR4, UR9 ;  /* 0x0000000900048c82 */ /* 0x000fe20008000000 */
[----:B------:R-:W-:Y:S02]  /*6070*/  UIADD3 UR9, UPT, UPT, -UR6, URZ, URZ ;  /* 0x000000ff06097290 */ /* 0x000fe4000fffe1ff */
[----:B------:R-:W-:Y:S02]  /*6080*/  @!UP0 USHF.R.U32.HI UR4, URZ, UR41, UR4 ;  /* 0x00000029ff048299 */ /* 0x000fe40008011604 */
[----:B------:R-:W-:Y:S02]  /*6090*/  UIMAD UR10, UR42, UR10, UR6 ;  /* 0x0000000a2a0a72a4 */ /* 0x000fe4000f8e0206 */
[----:B------:R-:W-:Y:S04]  /*60a0*/  @!UP0 USEL UR4, UR5, UR4, !UP2 ;  /* 0x0000000405048287 */ /* 0x000fe8000d000000 */
[----:B------:R-:W-:Y:S02]  /*60b0*/  @!UP0 UIMAD UR10, UR7, UR10, UR4 ;  /* 0x0000000a070a82a4 */ /* 0x000fe4000f8e0204 */
[----:B------:R-:W-:Y:S02]  /*60c0*/  @!UP0 UIADD3 UR11, UPT, UPT, UR11, -UR4, URZ ;  /* 0x800000040b0b8290 */ /* 0x000fe4000fffe0ff */
[----:B------:R-:W-:Y:S02]  /*60d0*/  UIMAD UR7, UR43, UR8, UR38 ;  /* 0x000000082b0772a4 */ /* 0x000fe4000f8e0226 */
[----:B------:R-:W-:Y:S02]  /*60e0*/  @!UP0 UIMAD UR6, UR11, UR42, UR5 ;  /* 0x0000002a0b0682a4 */ /* 0x000fe4000f8e0205 */
[----:B------:R-:W-:Y:S01]  /*60f0*/  UIMAD UR4, UR58, UR9, UR37 ;  /* 0x000000093a0472a4 */ /* 0x000fe2000f8e0225 */
[----:B------:R-:W-:Y:S02]  /*6100*/  @!UP0 UMOV UR5, UR10 ;  /* 0x0000000a00058c82 */ /* 0x000fe40008000000 */
[----:B------:R-:W-:Y:S02]  /*6110*/  UIMAD UR38, UR5, UR43, UR7 ;  /* 0x0000002b052672a4 */ /* 0x000fe4000f8e0207 */
[----:B------:R-:W-:Y:S11]  /*6120*/  UIMAD UR37, UR6, UR58, UR4 ;  /* 0x0000003a062572a4 */ /* 0x000ff6000f8e0204 */
[----:B------:R-:W-:Y:S01]  /*6130*/  @!UPT UIADD3 URZ, UPT, UPT, URZ, URZ, URZ ;  /* 0x000000fffffff290 */ /* 0x000fe2000fffe0ff */
.L_x_104:
[----:B------:R-:W-:Y:S01]  /*6140*/  UISETP.NE.AND UP0, UPT, UR39, 0x1, UPT ;  /* 0x000000012700788c */ /* 0x000fe2000bf05270 */
[----:B------:R-:W-:Y:S01]  /*6150*/  LOP3.LUT P0, RZ, R84, 0x1b0, RZ, 0xc0, !PT ;  /* 0x000001b054ff7812 */ /* 0x000fe2000780c0ff */
[----:B------:R-:W-:Y:S01]  /*6160*/  USHF.L.U32 UR50, UR24, 0x7, URZ ;  /* 0x0000000718327899 */ /* 0x000fe200080006ff */
[----:B------:R-:W-:Y:S01]  /*6170*/  BSSY.RECONVERGENT B6, `(.L_x_105) ;  /* 0x0000034000067945 */ /* 0x000fe20003800200 */
[----:B------:R-:W-:Y:S01]  /*6180*/  USHF.L.U32 UR49, UR28, 0x7, URZ ;  /* 0x000000071c317899 */ /* 0x000fe200080006ff */
[----:B------:R-:W-:Y:S06]  /*6190*/  IADD3 R86, PT, PT, R86, 0x1, RZ ;  /* 0x0000000156567810 */ /* 0x000fec0007ffe0ff */
[----:B------:R-:W2:Y:S01]  /*61a0*/  @!UP0 LDCU.128 UR12, c[0x0][0xb10] ;  /* 0x00016200ff0c87ac */ /* 0x000ea20008000c00 */
[----:B------:R-:W3:Y:S01]  /*61b0*/  @!UP0 LDCU UR5, c[0x0][0xb0c] ;  /* 0x00016180ff0587ac */ /* 0x000ee20008000800 */
[----:B------:R-:W4:Y:S01]  /*61c0*/  @!UP0 LDCU UR10, c[0x0][0xb20] ;  /* 0x00016400ff0a87ac */ /* 0x000f220008000800 */
[----:B--2---:R-:W-:Y:S02]  /*61d0*/  UIMAD.WIDE.U32 UR8, UR38, UR12, URZ ;  /* 0x0000000c260872a5 */ /* 0x004fe4000f8e00ff */
[----:B------:R-:W-:Y:S02]  /*61e0*/  UIMAD.WIDE.U32 UR6, UR37, UR15, URZ ;  /* 0x0000000f250672a5 */ /* 0x000fe4000f8e00ff */
[----:B------:R-:W-:Y:S03]  /*61f0*/  @!UP0 UISETP.NE.AND UP1, UPT, UR14, 0x1, UPT ;  /* 0x000000010e00888c */ /* 0x000fe6000bf25270 */
[----:B------:R-:W-:Y:S01]  /*6200*/  @!UP0 UMOV UR4, UR9 ;  /* 0x0000000900048c82 */ /* 0x000fe20008000000 */
[----:B---3--:R-:W-:Y:S02]  /*6210*/  @!UP0 UISETP.NE.AND UP2, UPT, UR5, 0x1, UPT ;  /* 0x000000010500888c */ /* 0x008fe4000bf45270 */
[----:B------:R-:W-:Y:S01]  /*6220*/  @!UP0 USHF.R.U32.HI UR4, URZ, UR13, UR4 ;  /* 0x0000000dff048299 */ /* 0x000fe20008011604 */
[----:B------:R-:W-:Y:S02]  /*6230*/  @!UP0 UMOV UR6, UR7 ;  /* 0x0000000700068c82 */ /* 0x000fe40008000000 */
[----:B----4-:R-:W-:Y:S02]  /*6240*/  @!UP0 USHF.R.U32.HI UR6, URZ, UR10, UR6 ;  /* 0x0000000aff068299 */ /* 0x010fe40008011606 */
[----:B------:R-:W-:Y:S02]  /*6250*/  @!UP0 USEL UR7, UR38, UR4, !UP2 ;  /* 0x0000000426078287 */ /* 0x000fe4000d000000 */
[----:B------:R-:W-:Y:S04]  /*6260*/  @!UP0 USEL UR6, UR37, UR6, !UP1 ;  /* 0x0000000625068287 */ /* 0x000fe8000c800000 */
[----:B------:R-:W-:Y:S02]  /*6270*/  @!UP0 UIADD3 UR4, UPT, UPT, -UR7, UR6, URZ ;  /* 0x0000000607048290 */ /* 0x000fe4000fffe1ff */
[----:B------:R-:W-:Y:S02]  /*6280*/  @!UP0 UIADD3 UR6, UPT, UPT, UR7, -UR6, URZ ;  /* 0x8000000607068290 */ /* 0x000fe4000fffe0ff */
[----:B------:R-:W-:Y:S02]  /*6290*/  @!UP0 UIMAD UR38, UR4, UR5, UR38 ;  /* 0x00000005042682a4 */ /* 0x000fe4000f8e0226 */
[----:B------:R-:W-:Y:S01]  /*62a0*/  @!UP0 UIMAD UR37, UR6, UR14, UR37 ;  /* 0x0000000e062582a4 */ /* 0x000fe2000f8e0225 */
[----:B------:R-:W-:Y:S11]  /*62b0*/  @!P0 BRA `(.L_x_106) ;  /* 0x00000000007c8947 */ /* 0x000ff60003800000 */
[----:B------:R-:W2:Y:S01]  /*62c0*/  LDCU.64 UR8, c[0x4][0x80] ;  /* 0x01001000ff0877ac */ /* 0x000ea20008000a00 */
[----:B------:R-:W-:Y:S01]  /*62d0*/  MOV R2, 0x0 ;  /* 0x0000000000027802 */ /* 0x000fe20000000f00 */
[----:B------:R-:W-:Y:S02]  /*62e0*/  HFMA2 R12, -RZ, RZ, 0, 5.9604644775390625e-08 ;  /* 0x00000001ff0c7431 */ /* 0x000fe400000001ff */
[----:B------:R-:W-:Y:S01]  /*62f0*/  IMAD.MOV.U32 R8, RZ, RZ, 0x70 ;  /* 0x00000070ff087424 */ /* 0x000fe200078e00ff */
[----:B------:R3:W4:Y:S01]  /*6300*/  LDC.64 R14, c[0x4][R2] ;  /* 0x01000000020e7b82 */ /* 0x0007220000000a00 */
[----:B------:R-:W1:Y:S01]  /*6310*/  LDCU.64 UR6, c[0x4][0x88] ;  /* 0x01001100ff0677ac */ /* 0x000e620008000a00 */
[----:B------:R-:W-:Y:S01]  /*6320*/  IMAD.MOV.U32 R13, RZ, RZ, RZ ;  /* 0x000000ffff0d7224 */ /* 0x000fe200078e00ff */
[----:B------:R-:W1:Y:S01]  /*6330*/  LDCU.64 UR4, c[0x4][0x8] ;  /* 0x01000100ff0477ac */ /* 0x000e620008000a00 */
[----:B--2---:R-:W-:Y:S01]  /*6340*/  MOV R5, UR9 ;  /* 0x0000000900057c02 */ /* 0x004fe20008000f00 */
[----:B------:R-:W-:Y:S01]  /*6350*/  IMAD.U32 R4, RZ, RZ, UR8 ;  /* 0x00000008ff047e24 */ /* 0x000fe2000f8e00ff */
[----:B-1----:R-:W-:Y:S01]  /*6360*/  MOV R7, UR7 ;  /* 0x0000000700077c02 */ /* 0x002fe20008000f00 */
[----:B------:R-:W-:Y:S01]  /*6370*/  IMAD.U32 R6, RZ, RZ, UR6 ;  /* 0x00000006ff067e24 */ /* 0x000fe2000f8e00ff */
[----:B------:R-:W-:Y:S01]  /*6380*/  MOV R11, UR5 ;  /* 0x00000005000b7c02 */ /* 0x000fe20008000f00 */
[----:B------:R-:W-:Y:S02]  /*6390*/  IMAD.U32 R10, RZ, RZ, UR4 ;  /* 0x00000004ff0a7e24 */ /* 0x000fe4000f8e00ff */
[----:B------:R-:W-:Y:S07]  /*63a0*/  LEPC R20, `(.L_x_107) ;  /* 0x000000001014794e */ /* 0x000fee0000000000 */
[----:B---345:R-:W-:Y:S05]  /*63b0*/  CALL.ABS.NOINC R14 ;  /* 0x000000000e007343 */ /* 0x038fea0003c00000 */
.L_x_107:
[----:B------:R-:W1:Y:S01]  /*63c0*/  LDCU.64 UR8, c[0x4][0x80] ;  /* 0x01001000ff0877ac */ /* 0x000e620008000a00 */
[----:B------:R-:W2:Y:S01]  /*63d0*/  LDC.64 R2, c[0x4][R2] ;  /* 0x0100000002027b82 */ /* 0x000ea20000000a00 */
[----:B------:R-:W-:Y:S02]  /*63e0*/  HFMA2 R12, -RZ, RZ, 0, 5.9604644775390625e-08 ;  /* 0x00000001ff0c7431 */ /* 0x000fe400000001ff */
[----:B------:R-:W-:Y:S02]  /*63f0*/  IMAD.MOV.U32 R8, RZ, RZ, 0x70 ;  /* 0x00000070ff087424 */ /* 0x000fe400078e00ff */
[----:B------:R-:W-:Y:S01]  /*6400*/  IMAD.MOV.U32 R13, RZ, RZ, RZ ;  /* 0x000000ffff0d7224 */ /* 0x000fe200078e00ff */
[----:B------:R-:W3:Y:S01]  /*6410*/  LDCU.64 UR6, c[0x4][0x88] ;  /* 0x01001100ff0677ac */ /* 0x000ee20008000a00 */
[----:B------:R-:W4:Y:S01]  /*6420*/  LDCU.64 UR4, c[0x4][0x8] ;  /* 0x01000100ff0477ac */ /* 0x000f220008000a00 */
[----:B-1----:R-:W-:Y:S02]  /*6430*/  MOV R4, UR8 ;  /* 0x0000000800047c02 */ /* 0x002fe40008000f00 */
[----:B------:R-:W-:Y:S02]  /*6440*/  MOV R5, UR9 ;  /* 0x0000000900057c02 */ /* 0x000fe40008000f00 */
[----:B---3--:R-:W-:Y:S01]  /*6450*/  MOV R7, UR7 ;  /* 0x0000000700077c02 */ /* 0x008fe20008000f00 */
[----:B------:R-:W-:Y:S01]  /*6460*/  IMAD.U32 R6, RZ, RZ, UR6 ;  /* 0x00000006ff067e24 */ /* 0x000fe2000f8e00ff */
[----:B----4-:R-:W-:Y:S01]  /*6470*/  MOV R11, UR5 ;  /* 0x00000005000b7c02 */ /* 0x010fe20008000f00 */
[----:B------:R-:W-:Y:S02]  /*6480*/  IMAD.U32 R10, RZ, RZ, UR4 ;  /* 0x00000004ff0a7e24 */ /* 0x000fe4000f8e00ff */
[----:B------:R-:W-:Y:S07]  /*6490*/  LEPC R20, `(.L_x_106) ;  /* 0x000000001014794e */ /* 0x000fee0000000000 */
[----:B--2---:R-:W-:Y:S05]  /*64a0*/  CALL.ABS.NOINC R2 ;  /* 0x0000000002007343 */ /* 0x004fea0003c00000 */
.L_x_106:
[----:B------:R-:W-:Y:S05]  /*64b0*/  BSYNC.RECONVERGENT B6 ;  /* 0x0000000000067941 */ /* 0x000fea0003800200 */
.L_x_105:
[----:B------:R-:W-:Y:S02]  /*64c0*/  R2UR UR6, R83 ;  /* 0x00000000530672ca */ /* 0x000fe400000e0000 */
[----:B------:R-:W-:Y:S02]  /*64d0*/  R2UR UR5, R97 ;  /* 0x00000000610572ca */ /* 0x000fe400000e0000 */
[----:B------:R-:W-:Y:S02]  /*64e0*/  R2UR UR4, R96 ;  /* 0x00000000600472ca */ /* 0x000fe400000e0000 */
[----:B------:R-:W-:Y:S02]  /*64f0*/  ISETP.NE.U32.AND P4, PT, R78, RZ, PT ;  /* 0x000000ff4e00720c */ /* 0x000fe40003f85070 */
[----:B------:R-:W-:Y:S02]  /*6500*/  ISETP.NE.U32.AND P2, PT, RZ, UR54, PT ;  /* 0x00000036ff007c0c */ /* 0x000fe4000bf45070 */
[----:B------:R-:W-:Y:S02]  /*6510*/  ISETP.NE.AND.EX P4, PT, R79, RZ, PT, P4 ;  /* 0x000000ff4f00720c */ /* 0x000fe40003f85340 */
[----:B------:R-:W-:Y:S01]  /*6520*/  ISETP.NE.AND.EX P2, PT, RZ, UR55, PT, P2 ;  /* 0x00000037ff007c0c */ /* 0x000fe2000bf45320 */
[----:B------:R-:W-:Y:S02]  /*6530*/  UISETP.NE.AND UP2, UPT, UR6, URZ, UPT ;  /* 0x000000ff0600728c */ /* 0x000fe4000bf45270 */
[----:B------:R-:W-:Y:S04]  /*6540*/  UISETP.NE.U32.AND UP0, UPT, UR5, URZ, UPT ;  /* 0x000000ff0500728c */ /* 0x000fe8000bf05070 */
[----:B------:R-:W-:Y:S01]  /*6550*/  UISETP.NE.AND.EX UP1, UPT, UR4, URZ, UPT, UP0 ;  /* 0x000000ff0400728c */ /* 0x000fe2000bf25300 */
[----:B------:R-:W-:Y:S01]  /*6560*/  PLOP3.LUT P1, PT, PT, PT, UP2, 0x80, 0x8 ;  /* 0x000000000008781c */ /* 0x000fe20003f2f028 */
[----:B------:R-:W-:Y:S03]  /*6570*/  UPLOP3.LUT UP0, UPT, UPT, UPT, UPT, 0x40, 0x4 ;  /* 0x000000000004789c */ /* 0x000fe60003f0e870 */
[----:B------:R-:W-:Y:S06]  /*6580*/  @UP2 UPLOP3.LUT UP0, UPT, UPT, UPT, UP1, 0x80, 0x8 ;  /* 0x000000000008289c */ /* 0x000fec0003f0f010 */
[----:B------:R-:W-:Y:S01]  /*6590*/  PLOP3.LUT P0, PT, PT, PT, UP0, 0x80, 0x8 ;  /* 0x000000000008781c */ /* 0x000fe20003f0f008 */
[----:B------:R-:W-:Y:S01]  /*65a0*/  @!UPT UIADD3 URZ, UPT, UPT, URZ, URZ, URZ ;  /* 0x000000fffffff290 */ /* 0x000fe2000fffe0ff */
[----:B------:R-:W-:Y:S11]  /*65b0*/  BRA.U !UP1, `(.L_x_108) ;  /* 0x0000000109407547 */ /* 0x000ff6000b800000 */
[----:B------:R-:W-:Y:S01]  /*65c0*/  UISETP.NE.U32.AND UP0, UPT, UR54, URZ, UPT ;  /* 0x000000ff3600728c */ /* 0x000fe2000bf05070 */
[----:B------:R-:W-:Y:S01]  /*65d0*/  R2UR UR6, R97 ;  /* 0x00000000610672ca */ /* 0x000fe200000e0000 */
[----:B------:R-:W2:Y:S01]  /*65e0*/  LDCU.64 UR8, c[0x0][0x358] ;  /* 0x00006b00ff0877ac */ /* 0x000ea20008000a00 */
[----:B------:R-:W-:Y:S02]  /*65f0*/  HFMA2 R80, -RZ, RZ, 0, 5.9604644775390625e-08 ;  /* 0x00000001ff507431 */ /* 0x000fe400000001ff */
[----:B-1----:R-:W-:Y:S01]  /*6600*/  IMAD.MOV.U32 R0, RZ, RZ, 0x1 ;  /* 0x00000001ff007424 */ /* 0x002fe200078e00ff */
[----:B------:R-:W-:Y:S06]  /*6610*/  UISETP.NE.AND.EX UP0, UPT, UR55, URZ, UPT, UP0 ;  /* 0x000000ff3700728c */ /* 0x000fec000bf05300 */
[----:B------:R-:W-:Y:S05]  /*6620*/  PLOP3.LUT P3, PT, PT, PT, UP0, 0x80, 0x8 ;  /* 0x000000000008781c */ /* 0x000fea0003f6f008 */
[----:B------:R-:W1:Y:S01]  /*6630*/  @UP0 LDCU.64 UR4, c[0x0][0x888] ;  /* 0x00011100ff0407ac */ /* 0x000e620008000a00 */
[----:B------:R-:W-:Y:S07]  /*6640*/  @UP0 UIMAD UR6, UR36, UR6, URZ ;  /* 0x00000006240602a4 */ /* 0x000fee000f8e02ff */
[----:B------:R-:W-:Y:S01]  /*6650*/  @!P3 PRMT R80, R0, 0x7610, R80 ;  /* 0x000076100050b816 */ /* 0x000fe20000000050 */
[----:B-1----:R-:W-:Y:S06]  /*6660*/  @UP0 UIMAD.WIDE UR4, UR6, 0x4, UR4 ;  /* 0x00000004060408a5 */ /* 0x002fec000f8e0204 */
[----:B------:R-:W-:Y:S02]  /*6670*/  IMAD.U32 R2, RZ, RZ, UR4 ;  /* 0x00000004ff027e24 */ /* 0x000fe4000f8e00ff */
[----:B------:R-:W-:Y:S03]  /*6680*/  IMAD.U32 R3, RZ, RZ, UR5 ;  /* 0x00000005ff037e24 */ /* 0x000fe6000f8e00ff */
[----:B------:R-:W1:Y:S02]  /*6690*/  @!UP0 LDCU UR4, c[0x0][0x880] ;  /* 0x00011000ff0487ac */ /* 0x000e640008000800 */
[----:B--2--5:R2:W5:Y:S02]  /*66a0*/  @P3 LDG.E R41, desc[UR8][R2.64] ;  /* 0x0000000802293981 */ /* 0x024564000c1e1900 */
[----:B-12---:R-:W-:Y:S02]  /*66b0*/  @!P3 MOV R41, UR4 ;  /* 0x000000040029bc02 */ /* 0x006fe40008000f00 */
.L_x_108:
[----:B------:R-:W-:Y:S05]  /*66c0*/  @!P4 BRA `(.L_x_109) ;  /* 0x000000000024c947 */ /* 0x000fea0003800000 */
[----:B------:R-:W-:Y:S01]  /*66d0*/  ISETP.NE.U32.AND P3, PT, R76, RZ, PT ;  /* 0x000000ff4c00720c */ /* 0x000fe20003f65070 */
[----:B------:R-:W2:Y:S03]  /*66e0*/  LDCU.64 UR4, c[0x0][0x358] ;  /* 0x00006b00ff0477ac */ /* 0x000ea60008000a00 */
[----:B------:R-:W-:Y:S11]  /*66f0*/  ISETP.NE.AND.EX P3, PT, R77, RZ, PT, P3 ;  /* 0x000000ff4d00720c */ /* 0x000ff60003f65330 */
[----:B------:R-:W-:Y:S02]  /*6700*/  @!UPT UIADD3 URZ, UPT, UPT, URZ, URZ, URZ ;  /* 0x000000fffffff290 */ /* 0x000fe4000fffe0ff */
[----:B------:R-:W3:Y:S01]  /*6710*/  @P3 LDC.64 R2, c[0x0][0x8a8] ;  /* 0x00022a00ff023b82 */ /* 0x000ee20000000a00 */
[----:B-1----:R-:W-:Y:S04]  /*6720*/  @P3 IMAD R0, R78, UR36, RZ ;  /* 0x000000244e003c24 */ /* 0x002fe8000f8e02ff */
[----:B---3--:R-:W-:Y:S05]  /*6730*/  @P3 IMAD.WIDE R2, R0, 0x4, R2 ;  /* 0x0000000400023825 */ /* 0x008fea00078e0202 */
[----:B--2--5:R2:W5:Y:S02]  /*6740*/  @P3 LDG.E R38, desc[UR4][R2.64] ;  /* 0x0000000402263981 */ /* 0x024564000c1e1900 */
[----:B--2---:R-:W3:Y:S02]  /*6750*/  @!P3 LDC R38, c[0x0][0x8a0] ;  /* 0x00022800ff26bb82 */ /* 0x004ee40000000800 */
.L_x_109:
[----:B-----5:R-:W-:Y:S01]  /*6760*/  FSETP.NEU.AND P3, PT, R41, RZ, PT ;  /* 0x000000ff2900720b */ /* 0x020fe20003f6d000 */
[----:B------:R-:W-:Y:S01]  /*6770*/  BSSY B1, `(.L_x_110) ;  /* 0x0000039000017945 */ /* 0x000fe20003800000 */
[----:B------:R-:W-:Y:S01]  /*6780*/  SEL R3, RZ, 0xffffffff, P2 ;  /* 0xffffffffff037807 */ /* 0x000fe20001000000 */
[----:B------:R-:W-:Y:S01]  /*6790*/  IMAD.MOV.U32 R47, RZ, RZ, 0x1 ;  /* 0x00000001ff2f7424 */ /* 0x000fe200078e00ff */
[----:B------:R-:W-:Y:S01]  /*67a0*/  @P1 LOP3.LUT P2, RZ, R80, 0xff, RZ, 0xc0, !PT ;  /* 0x000000ff50ff1812 */ /* 0x000fe2000784c0ff */
[----:B------:R-:W-:Y:S01]  /*67b0*/  IMAD R39, R36, 0x80, R37 ;  /* 0x0000008024277824 */ /* 0x000fe200078e0225 */
[----:B------:R-:W-:Y:S01]  /*67c0*/  @P1 SEL R2, RZ, 0xffffffff, P3 ;  /* 0xffffffffff021807 */ /* 0x000fe20001800000 */
[----:B------:R-:W-:Y:S01]  /*67d0*/  IMAD R87, R94, -0x10, R92 ;  /* 0xfffffff05e577824 */ /* 0x000fe200078e025c */
[----:B------:R-:W-:Y:S01]  /*67e0*/  LOP3.LUT R90, R90, 0x1, RZ, 0x3c, !PT ;  /* 0x000000015a5a7812 */ /* 0x000fe200078e3cff */
[----:B------:R-:W-:Y:S01]  /*67f0*/  IMAD.MOV.U32 R46, RZ, RZ, RZ ;  /* 0x000000ffff2e7224 */ /* 0x000fe200078e00ff */
[----:B------:R-:W-:Y:S02]  /*6800*/  @P0 SEL R2, R3, R2, !P2 ;  /* 0x0000000203020207 */ /* 0x000fe40005000000 */
[----:B------:R-:W-:Y:S02]  /*6810*/  CS2R R74, SRZ ;  /* 0x00000000004a7805 */ /* 0x000fe4000001ff00 */
[----:B------:R-:W-:Y:S02]  /*6820*/  LEA R99, R36, UR44, 0x3 ;  /* 0x0000002c24637c11 */ /* 0x000fe4000f8e18ff */
[----:B------:R-:W-:Y:S02]  /*6830*/  CS2R R72, SRZ ;  /* 0x0000000000487805 */ /* 0x000fe4000001ff00 */
[----:B------:R-:W-:Y:S02]  /*6840*/  @P1 LOP3.LUT R2, R2, 0x1, RZ, 0xc0, !PT ;  /* 0x0000000102021812 */ /* 0x000fe400078ec0ff */
[----:B------:R-:W-:Y:S02]  /*6850*/  CS2R R66, SRZ ;  /* 0x0000000000427805 */ /* 0x000fe4000001ff00 */
[----:B-1----:R-:W-:Y:S02]  /*6860*/  SHF.L.U32 R0, R89, 0x1f, RZ ;  /* 0x0000001f59007819 */ /* 0x002fe400000006ff */
[----:B------:R-:W-:Y:S02]  /*6870*/  CS2R R64, SRZ ;  /* 0x0000000000407805 */ /* 0x000fe4000001ff00 */
[----:B------:R-:W-:Y:S02]  /*6880*/  ISETP.NE.U32.OR P5, PT, R2, 0x1, !P1 ;  /* 0x000000010200780c */ /* 0x000fe40004fa5470 */
[----:B------:R-:W-:Y:S02]  /*6890*/  CS2R R58, SRZ ;  /* 0x00000000003a7805 */ /* 0x000fe4000001ff00 */
[----:B------:R-:W-:Y:S02]  /*68a0*/  PLOP3.LUT P2, PT, PT, PT, UP1, 0x80, 0x8 ;  /* 0x000000000008781c */ /* 0x000fe40003f4f018 */
[----:B------:R-:W-:Y:S02]  /*68b0*/  CS2R R56, SRZ ;  /* 0x0000000000387805 */ /* 0x000fe4000001ff00 */
[----:B------:R-:W-:Y:S02]  /*68c0*/  LOP3.LUT P4, R85, R80, 0xff, RZ, 0xc0, !PT ;  /* 0x000000ff50557812 */ /* 0x000fe4000788c0ff */
[----:B------:R-:W-:Y:S02]  /*68d0*/  CS2R R50, SRZ ;  /* 0x0000000000327805 */ /* 0x000fe4000001ff00 */
[----:B------:R-:W-:Y:S02]  /*68e0*/  SEL R2, RZ, 0xffffffff, P3 ;  /* 0xffffffffff027807 */ /* 0x000fe40001800000 */
[----:B------:R-:W-:Y:S02]  /*68f0*/  CS2R R48, SRZ ;  /* 0x0000000000307805 */ /* 0x000fe4000001ff00 */
[----:B------:R-:W-:Y:S02]  /*6900*/  P2R R98, PR, RZ, 0x20 ;  /* 0x00000020ff627803 */ /* 0x000fe40000000000 */
[----:B------:R-:W-:Y:S02]  /*6910*/  @P5 SHF.L.U32 R4, R90, 0x1f, RZ ;  /* 0x0000001f5a045819 */ /* 0x000fe400000006ff */
[----:B------:R-:W-:Y:S02]  /*6920*/  @P2 SEL R2, R3, R2, !P4 ;  /* 0x0000000203022207 */ /* 0x000fe40006000000 */
[----:B------:R-:W1:Y:S02]  /*6930*/  @P5 SYNCS.PHASECHK.TRANS64.TRYWAIT P1, [UR44+0x40], R4 ;  /* 0x00004004ff0055a7 */ /* 0x000e64000802112c */
[----:B------:R-:W-:Y:S04]  /*6940*/  LOP3.LUT R2, R2, 0x1, RZ, 0xc0, !PT ;  /* 0x0000000102027812 */ /* 0x000fe800078ec0ff */
[----:B------:R-:W-:Y:S04]  /*6950*/  ISETP.NE.U32.AND P2, PT, R2, 0x1, PT ;  /* 0x000000010200780c */ /* 0x000fe80003f45070 */
[----:B------:R-:W-:Y:S01]  /*6960*/  P2R R60, PR, RZ, 0x4 ;  /* 0x00000004ff3c7803 */ /* 0x000fe20000000000 */
[----:B------:R2:W4:Y:S01]  /*6970*/  SYNCS.PHASECHK.TRANS64.TRYWAIT P0, [R99+URZ+0xb0], R0 ;  /* 0x0000b000630075a7 */ /* 0x00052200080011ff */
[----:B-1----:R-:W-:Y:S01]  /*6980*/  @P5 SEL R47, RZ, 0x1, !P1 ;  /* 0x00000001ff2f5807 */ /* 0x002fe20004800000 */
[----:B--2---:R-:W-:Y:S06]  /*6990*/  @!P5 BRA `(.L_x_111) ;  /* 0x000000000058d947 */ /* 0x004fec0003800000 */
[----:B------:R-:W-:Y:S01]  /*69a0*/  IMAD.MOV.U32 R75, RZ, RZ, RZ ;  /* 0x000000ffff4b7224 */ /* 0x000fe200078e00ff */
[----:B------:R-:W-:Y:S01]  /*69b0*/  ISETP.NE.AND P1, PT, R47, RZ, PT ;  /* 0x000000ff2f00720c */ /* 0x000fe20003f25270 */
[----:B------:R-:W-:Y:S01]  /*69c0*/  BSSY B0, `(.L_x_112) ;  /* 0x000000c000007945 */ /* 0x000fe20003800000 */
[----:B------:R-:W-:Y:S02]  /*69d0*/  CS2R R50, SRZ ;  /* 0x0000000000327805 */ /* 0x000fe4000001ff00 */
[----:B------:R-:W-:Y:S02]  /*69e0*/  CS2R R48, SRZ ;  /* 0x0000000000307805 */ /* 0x000fe4000001ff00 */
[----:B------:R-:W-:Y:S02]  /*69f0*/  CS2R R58, SRZ ;  /* 0x00000000003a7805 */ /* 0x000fe4000001ff00 */
[----:B------:R-:W-:Y:S02]  /*6a00*/  CS2R R56, SRZ ;  /* 0x0000000000387805 */ /* 0x000fe4000001ff00 */
[----:B------:R-:W-:Y:S02]  /*6a10*/  CS2R R66, SRZ ;  /* 0x0000000000427805 */ /* 0x000fe4000001ff00 */
[----:B------:R-:W-:Y:S02]  /*6a20*/  CS2R R64, SRZ ;  /* 0x0000000000407805 */ /* 0x000fe4000001ff00 */
[----:B------:R-:W-:Y:S01]  /*6a30*/  CS2R R72, SRZ ;  /* 0x0000000000487805 */ /* 0x000fe2000001ff00 */
[----:B------:R-:W-:Y:S06]  /*6a40*/  @P1 BRA `(.L_x_113) ;  /* 0x00000000000c1947 */ /* 0x000fec0003800000 */
[----:B------:R-:W-:Y:S04]  /*6a50*/  SHF.L.U32 R3, R90, 0x1f, RZ ;  /* 0x0000001f5a037819 */ /* 0x000fe800000006ff */
[----:B------:R-:W1:Y:S02]  /*6a60*/  SYNCS.PHASECHK.TRANS64.TRYWAIT P1, [UR44+0x40], R3 ;  /* 0x00004003ff0075a7 */ /* 0x000e64000802112c */
[----:B-1----:R-:W-:Y:S05]  /*6a70*/  @!P1 BRA `(.L_x_114) ;  /* 0x0000003c00c89947 */ /* 0x002fea0003800000 */
.L_x_113:
[----:B------:R-:W-:Y:S05]  /*6a80*/  BSYNC B0 ;  /* 0x0000000000007941 */ /* 0x000fea0003800000 */
.L_x_112:
[----:B------:R-:W-:Y:S01]  /*6a90*/  ISETP.NE.AND P1, PT, R60, RZ, PT ;  /* 0x000000ff3c00720c */ /* 0x000fe20003f25270 */
[----:B------:R-:W-:Y:S11]  /*6aa0*/  HFMA2 R46, -RZ, RZ, 0, 5.9604644775390625e-08 ;  /* 0x00000001ff2e7431 */ /* 0x000ff600000001ff */
[----:B------:R-:W-:Y:S01]  /*6ab0*/  @!UPT UIADD3 URZ, UPT, UPT, URZ, URZ, URZ ;  /* 0x000000fffffff290 */ /* 0x000fe2000fffe0ff */
[----:B------:R2:W1:Y:S04]  /*6ac0*/  @P1 LDS.128 R48, [R93] ;  /* 0x000000005d301984 */ /* 0x0004680000000c00 */
[----:B------:R2:W1:Y:S04]  /*6ad0*/  @P1 LDS.128 R56, [R92+0x10] ;  /* 0x000010005c381984 */ /* 0x0004680000000c00 */
[----:B------:R2:W1:Y:S04]  /*6ae0*/  @P1 LDS.128 R64, [R91+0x20] ;  /* 0x000020005b401984 */ /* 0x0004680000000c00 */
[----:B------:R2:W1:Y:S02]  /*6af0*/  @P1 LDS.128 R72, [R87+0x30] ;  /* 0x0000300057481984 */ /* 0x0004640000000c00 */
.L_x_111:
[----:B------:R-:W-:Y:S05]  /*6b00*/  BSYNC B1 ;  /* 0x0000000000017941 */ /* 0x000fea0003800000 */
.L_x_110:
[----:B-1----:R-:W-:Y:S04]  /*6b10*/  SHF.R.U32.HI R2, RZ, 0x15, R39 ;  /* 0x00000015ff027819 */ /* 0x002fe80000011627 */
[----:B------:R-:W-:Y:S01]  /*6b20*/  LOP3.LUT P1, RZ, R2, 0x3, R81, 0x48, !PT ;  /* 0x0000000302ff7812 */ /* 0x000fe20007824851 */
[----:B------:R-:W-:Y:S01]  /*6b30*/  @!UPT UIADD3 URZ, UPT, UPT, URZ, URZ, URZ ;  /* 0x000000fffffff290 */ /* 0x000fe2000fffe0ff */
[----:B----4-:R-:W-:Y:S11]  /*6b40*/  @P0 BRA `(.L_x_115) ;  /* 0x0000000000080947 */ /* 0x010ff60003800000 */
[----:B------:R-:W1:Y:S02]  /*6b50*/  SYNCS.PHASECHK.TRANS64.TRYWAIT P0, [R99+URZ+0xb0], R0 ;  /* 0x0000b000630075a7 */ /* 0x000e6400080011ff */
[----:B-1----:R-:W-:Y:S05]  /*6b60*/  @!P0 BRA `(.L_x_116) ;  /* 0x0000003c00a48947 */ /* 0x002fea0003800000 */
.L_x_115:
[----:B------:R-:W-:Y:S05]  /*6b70*/  @!P1 BRA `(.L_x_117) ;  /* 0x0000000000409947 */ /* 0x000fea0003800000 */
[----:B------:R-:W4:Y:S01]  /*6b80*/  LDCU.64 UR8, c[0x4][0x70] ;  /* 0x01000e00ff0877ac */ /* 0x000f220008000a00 */
[----:B------:R-:W-:Y:S01]  /*6b90*/  MOV R3, 0x0 ;  /* 0x0000000000037802 */ /* 0x000fe20000000f00 */
[----:B------:R-:W-:Y:S02]  /*6ba0*/  HFMA2 R12, -RZ, RZ, 0, 5.9604644775390625e-08 ;  /* 0x00000001ff0c7431 */ /* 0x000fe400000001ff */
[----:B------:R-:W-:Y:S02]  /*6bb0*/  IMAD.MOV.U32 R8, RZ, RZ, 0x192 ;  /* 0x00000192ff087424 */ /* 0x000fe400078e00ff */
[----:B------:R-:W-:Y:S01]  /*6bc0*/  IMAD.MOV.U32 R13, RZ, RZ, RZ ;  /* 0x000000ffff0d7224 */ /* 0x000fe200078e00ff */
[----:B------:R-:W5:Y:S01]  /*6bd0*/  LDCU.64 UR6, c[0x4][0x78] ;  /* 0x01000f00ff0677ac */ /* 0x000f620008000a00 */
[----:B------:R-:W1:Y:S01]  /*6be0*/  LDC.64 R2, c[0x4][R3] ;  /* 0x0100000003027b82 */ /* 0x000e620000000a00 */
[----:B------:R-:W2:Y:S01]  /*6bf0*/  LDCU.64 UR4, c[0x4][0x10] ;  /* 0x01000200ff0477ac */ /* 0x000ea20008000a00 */
[----:B----4-:R-:W-:Y:S01]  /*6c00*/  MOV R5, UR9 ;  /* 0x0000000900057c02 */ /* 0x010fe20008000f00 */
[----:B------:R-:W-:Y:S01]  /*6c10*/  IMAD.U32 R4, RZ, RZ, UR8 ;  /* 0x00000008ff047e24 */ /* 0x000fe2000f8e00ff */
[----:B-----5:R-:W-:Y:S01]  /*6c20*/  MOV R7, UR7 ;  /* 0x0000000700077c02 */ /* 0x020fe20008000f00 */
[----:B------:R-:W-:Y:S01]  /*6c30*/  IMAD.U32 R6, RZ, RZ, UR6 ;  /* 0x00000006ff067e24 */ /* 0x000fe2000f8e00ff */
[----:B--2---:R-:W-:Y:S01]  /*6c40*/  MOV R11, UR5 ;  /* 0x00000005000b7c02 */ /* 0x004fe20008000f00 */
[----:B------:R-:W-:Y:S02]  /*6c50*/  IMAD.U32 R10, RZ, RZ, UR4 ;  /* 0x00000004ff0a7e24 */ /* 0x000fe4000f8e00ff */
[----:B------:R-:W-:Y:S07]  /*6c60*/  LEPC R20, `(.L_x_117) ;  /* 0x000000001014794e */ /* 0x000fee0000000000 */
[----:B-1-3--:R-:W-:Y:S05]  /*6c70*/  CALL.ABS.NOINC R2 ;  /* 0x0000000002007343 */ /* 0x00afea0003c00000 */
.L_x_117:
[C---:B------:R-:W-:Y:S01]  /*6c80*/  SHF.L.U32 R40, R48.reuse, 0x10, RZ ;  /* 0x0000001030287819 */ /* 0x040fe200000006ff */
[----:B------:R-:W-:Y:S05]  /*6c90*/  WARPSYNC.ALL ;  /* 0x0000000000007948 */ /* 0x000fea0003800000 */
[----:B------:R-:W-:Y:S01]  /*6ca0*/  R2UR UR4, R39 ;  /* 0x00000000270472ca */ /* 0x000fe200000e0000 */
[----:B------:R-:W-:Y:S01]  /*6cb0*/  BSSY.RECONVERGENT B0, `(.L_x_118) ;  /* 0x0000088000007945 */ /* 0x000fe20003800200 */
[----:B------:R-:W-:Y:S02]  /*6cc0*/  LOP3.LUT R43, R48, 0xffff0000, RZ, 0xc0, !PT ;  /* 0xffff0000302b7812 */ /* 0x000fe400078ec0ff */
[----:B------:R-:W-:Y:S02]  /*6cd0*/  SHF.L.U32 R42, R49, 0x10, RZ ;  /* 0x00000010312a7819 */ /* 0x000fe400000006ff */
[----:B------:R-:W-:Y:S02]  /*6ce0*/  SHF.L.U32 R45, R51, 0x10, RZ ;  /* 0x00000010332d7819 */ /* 0x000fe400000006ff */
[----:B------:R-:W-:Y:S02]  /*6cf0*/  LOP3.LUT R44, R75, 0xffff0000, RZ, 0xc0, !PT ;  /* 0xffff00004b2c7812 */ /* 0x000fe400078ec0ff */
[----:B------:R-:W-:Y:S03]  /*6d00*/  ISETP.NE.AND P0, PT, R95, RZ, PT ;  /* 0x000000ff5f00720c */ /* 0x000fe60003f05270 */
[----:B------:R-:W1:Y:S02]  /*6d10*/  LDTM.x32 R4, tmem[UR4] ;  /* 0x00000004000479ee */ /* 0x000e6400082c0000 */
[C---:B-1-3--:R-:W-:Y:S01]  /*6d20*/  FMUL R0, R38.reuse, R4 ;  /* 0x0000000426007220 */ /* 0x04afe20000400000 */
[C---:B------:R-:W-:Y:S01]  /*6d30*/  FMUL R2, R38.reuse, R5 ;  /* 0x0000000526027220 */ /* 0x040fe20000400000 */
[C---:B------:R-:W-:Y:S01]  /*6d40*/  FMUL R3, R38.reuse, R6 ;  /* 0x0000000626037220 */ /* 0x040fe20000400000 */
[----:B------:R-:W-:Y:S01]  /*6d50*/  FMUL R7, R38, R7 ;  /* 0x0000000726077220 */ /* 0x000fe20000400000 */
[----:B------:R-:W-:Y:S01]  /*6d60*/  FFMA R0, R41, R40, R0 ;  /* 0x0000002829007223 */ /* 0x000fe20000000000 */
[----:B------:R-:W-:Y:S01]  /*6d70*/  LOP3.LUT R40, R49, 0xffff0000, RZ, 0xc0, !PT ;  /* 0xffff000031287812 */ /* 0x000fe200078ec0ff */
[C---:B------:R-:W-:Y:S01]  /*6d80*/  FFMA R2, R41.reuse, R43, R2 ;  /* 0x0000002b29027223 */ /* 0x040fe20000000002 */
[C---:B------:R-:W-:Y:S01]  /*6d90*/  SHF.L.U32 R43, R50.reuse, 0x10, RZ ;  /* 0x00000010322b7819 */ /* 0x040fe200000006ff */
[C---:B------:R-:W-:Y:S01]  /*6da0*/  FFMA R3, R41.reuse, R42, R3 ;  /* 0x0000002a29037223 */ /* 0x040fe20000000003 */
[----:B------:R-:W-:Y:S01]  /*6db0*/  LOP3.LUT R42, R50, 0xffff0000, RZ, 0xc0, !PT ;  /* 0xffff0000322a7812 */ /* 0x000fe200078ec0ff */
[----:B------:R-:W-:Y:S01]  /*6dc0*/  FMUL R4, R38, R8 ;  /* 0x0000000826047220 */ /* 0x000fe20000400000 */
[----:B------:R-:W-:Y:S01]  /*6dd0*/  F2FP.BF16.F32.PACK_AB R52, R2, R0 ;  /* 0x000000000234723e */ /* 0x000fe200000010ff */
[----:B------:R-:W-:Y:S01]  /*6de0*/  FFMA R7, R41, R40, R7 ;  /* 0x0000002829077223 */ /* 0x000fe20000000007 */
[----:B------:R-:W-:Y:S01]  /*6df0*/  LOP3.LUT R40, R51, 0xffff0000, RZ, 0xc0, !PT ;  /* 0xffff000033287812 */ /* 0x000fe200078ec0ff */
[C---:B------:R-:W-:Y:S01]  /*6e00*/  FMUL R5, R38.reuse, R9 ;  /* 0x0000000926057220 */ /* 0x040fe20000400000 */
[C---:B------:R-:W-:Y:S01]  /*6e10*/  FMUL R6, R38.reuse, R10 ;  /* 0x0000000a26067220 */ /* 0x040fe20000400000 */
[----:B------:R-:W-:Y:S01]  /*6e20*/  FMUL R11, R38, R11 ;  /* 0x0000000b260b7220 */ /* 0x000fe20000400000 */
[----:B------:R-:W-:Y:S01]  /*6e30*/  F2FP.BF16.F32.PACK_AB R53, R7, R3 ;  /* 0x000000030735723e */ /* 0x000fe200000010ff */
[C---:B------:R-:W-:Y:S01]  /*6e40*/  FFMA R4, R41.reuse, R43, R4 ;  /* 0x0000002b29047223 */ /* 0x040fe20000000004 */
[C---:B------:R-:W-:Y:S01]  /*6e50*/  SHF.L.U32 R43, R56.reuse, 0x10, RZ ;  /* 0x00000010382b7819 */ /* 0x040fe200000006ff */
[----:B------:R-:W-:Y:S01]  /*6e60*/  FFMA R5, R41, R42, R5 ;  /* 0x0000002a29057223 */ /* 0x000fe20000000005 */
[----:B------:R-:W-:Y:S01]  /*6e70*/  LOP3.LUT R42, R57, 0xffff0000, RZ, 0xc0, !PT ;  /* 0xffff0000392a7812 */ /* 0x000fe200078ec0ff */
[----:B------:R-:W-:Y:S01]  /*6e80*/  FFMA R6, R41, R45, R6 ;  /* 0x0000002d29067223 */ /* 0x000fe20000000006 */
[----:B------:R-:W-:Y:S01]  /*6e90*/  SHF.L.U32 R45, R57, 0x10, RZ ;  /* 0x00000010392d7819 */ /* 0x000fe200000006ff */
[----:B------:R-:W-:Y:S01]  /*6ea0*/  FFMA R11, R41, R40, R11 ;  /* 0x00000028290b7223 */ /* 0x000fe2000000000b */
[----:B------:R-:W-:Y:S01]  /*6eb0*/  LOP3.LUT R40, R56, 0xffff0000, RZ, 0xc0, !PT ;  /* 0xffff000038287812 */ /* 0x000fe200078ec0ff */
[C---:B------:R-:W-:Y:S01]  /*6ec0*/  FMUL R8, R38.reuse, R12 ;  /* 0x0000000c26087220 */ /* 0x040fe20000400000 */
[----:B------:R-:W-:Y:S01]  /*6ed0*/  F2FP.BF16.F32.PACK_AB R54, R5, R4 ;  /* 0x000000040536723e */ /* 0x000fe200000010ff */
[C---:B------:R-:W-:Y:S01]  /*6ee0*/  FMUL R9, R38.reuse, R13 ;  /* 0x0000000d26097220 */ /* 0x040fe20000400000 */
[----:B------:R-:W-:Y:S01]  /*6ef0*/  F2FP.BF16.F32.PACK_AB R55, R11, R6 ;  /* 0x000000060b37723e */ /* 0x000fe200000010ff */
[C---:B------:R-:W-:Y:S01]  /*6f00*/  FMUL R10, R38.reuse, R14 ;  /* 0x0000000e260a7220 */ /* 0x040fe20000400000 */
[----:B------:R-:W-:Y:S01]  /*6f10*/  FMUL R15, R38, R15 ;  /* 0x0000000f260f7220 */ /* 0x000fe20000400000 */
[----:B------:R-:W-:Y:S01]  /*6f20*/  FFMA R8, R41, R43, R8 ;  /* 0x0000002b29087223 */ /* 0x000fe20000000008 */
[----:B------:R-:W-:Y:S01]  /*6f30*/  SHF.L.U32 R43, R59, 0x10, RZ ;  /* 0x000000103b2b7819 */ /* 0x000fe200000006ff */
[C---:B------:R-:W-:Y:S01]  /*6f40*/  FFMA R9, R41.reuse, R40, R9 ;  /* 0x0000002829097223 */ /* 0x040fe20000000009 */
[C---:B------:R-:W-:Y:S01]  /*6f50*/  SHF.L.U32 R40, R58.reuse, 0x10, RZ ;  /* 0x000000103a287819 */ /* 0x040fe200000006ff */
        /* <DEDUP_REMOVED lines=8> */
[----:B------:R-:W-:Y:S01]  /*6fe0*/  FMUL R14, R38, R18 ;  /* 0x00000012260e7220 */ /* 0x000fe20000400000 */
[----:B------:R-:W-:Y:S01]  /*6ff0*/  FFMA R12, R41, R40, R12 ;  /* 0x00000028290c7223 */ /* 0x000fe2000000000c */
[----:B------:R-:W-:Y:S01]  /*7000*/  LOP3.LUT R40, R59, 0xffff0000, RZ, 0xc0, !PT ;  /* 0xffff00003b287812 */ /* 0x000fe200078ec0ff */
[C---:B------:R-:W-:Y:S01]  /*7010*/  FFMA R13, R41.reuse, R42, R13 ;  /* 0x0000002a290d7223 */ /* 0x040fe2000000000d */
[----:B------:R-:W-:Y:S01]  /*7020*/  LOP3.LUT R42, R64, 0xffff0000, RZ, 0xc0, !PT ;  /* 0xffff0000402a7812 */ /* 0x000fe200078ec0ff */
[----:B------:R-:W-:Y:S01]  /*7030*/  FMUL R19, R38, R19 ;  /* 0x0000001326137220 */ /* 0x000fe20000400000 */
[----:B------:R-:W-:Y:S01]  /*7040*/  FFMA R14, R41, R43, R14 ;  /* 0x0000002b290e7223 */ /* 0x000fe2000000000e */
[----:B------:R-:W-:Y:S01]  /*7050*/  SHF.L.U32 R43, R64, 0x10, RZ ;  /* 0x00000010402b7819 */ /* 0x000fe200000006ff */
[----:B------:R1:W-:Y:S01]  /*7060*/  STS.128 [R93], R52 ;  /* 0x000000345d007388 */ /* 0x0003e20000000c00 */
[----:B------:R-:W-:Y:S01]  /*7070*/  F2FP.BF16.F32.PACK_AB R70, R13, R12 ;  /* 0x0000000c0d46723e */ /* 0x000fe200000010ff */
[C---:B------:R-:W-:Y:S01]  /*7080*/  FMUL R16, R38.reuse, R20 ;  /* 0x0000001426107220 */ /* 0x040fe20000400000 */
        /* <DEDUP_REMOVED lines=8> */
[C---:B------:R-:W-:Y:S01]  /*7110*/  FFMA R17, R41.reuse, R42, R17 ;  /* 0x0000002a29117223 */ /* 0x040fe20000000011 */
[----:B------:R-:W-:Y:S01]  /*7120*/  FFMA R18, R41, R45, R18 ;  /* 0x0000002d29127223 */ /* 0x000fe20000000012 */
[----:B------:R1:W-:Y:S01]  /*7130*/  STS.128 [R92+0x10], R68 ;  /* 0x000010445c007388 */ /* 0x0003e20000000c00 */
[----:B------:R-:W-:Y:S01]  /*7140*/  SHF.L.U32 R45, R67, 0x10, RZ ;  /* 0x00000010432d7819 */ /* 0x000fe200000006ff */
[----:B------:R-:W-:Y:S01]  /*7150*/  FFMA R23, R41, R40, R23 ;  /* 0x0000002829177223 */ /* 0x000fe20000000017 */
[----:B------:R-:W-:Y:S01]  /*7160*/  LOP3.LUT R40, R66, 0xffff0000, RZ, 0xc0, !PT ;  /* 0xffff000042287812 */ /* 0x000fe200078ec0ff */
[C---:B------:R-:W-:Y:S01]  /*7170*/  FMUL R20, R38.reuse, R24 ;  /* 0x0000001826147220 */ /* 0x040fe20000400000 */
[----:B------:R-:W-:Y:S01]  /*7180*/  LOP3.LUT R42, R67, 0xffff0000, RZ, 0xc0, !PT ;  /* 0xffff0000432a7812 */ /* 0x000fe200078ec0ff */
[C---:B------:R-:W-:Y:S01]  /*7190*/  FMUL R21, R38.reuse, R25 ;  /* 0x0000001926157220 */ /* 0x040fe20000400000 */
[----:B------:R-:W-:Y:S01]  /*71a0*/  F2FP.BF16.F32.PACK_AB R100, R17, R16 ;  /* 0x000000101164723e */ /* 0x000fe200000010ff */
[C---:B------:R-:W-:Y:S01]  /*71b0*/  FMUL R22, R38.reuse, R26 ;  /* 0x0000001a26167220 */ /* 0x040fe20000400000 */
[----:B------:R-:W-:Y:S01]  /*71c0*/  FMUL R27, R38, R27 ;  /* 0x0000001b261b7220 */ /* 0x000fe20000400000 */
[C---:B------:R-:W-:Y:S01]  /*71d0*/  FFMA R20, R41.reuse, R43, R20 ;  /* 0x0000002b29147223 */ /* 0x040fe20000000014 */
[C---:B------:R-:W-:Y:S01]  /*71e0*/  FFMA R21, R41.reuse, R40, R21 ;  /* 0x0000002829157223 */ /* 0x040fe20000000015 */
[C---:B------:R-:W-:Y:S01]  /*71f0*/  FFMA R22, R41.reuse, R45, R22 ;  /* 0x0000002d29167223 */ /* 0x040fe20000000016 */
[----:B------:R-:W-:Y:S01]  /*7200*/  FFMA R27, R41, R42, R27 ;  /* 0x0000002a291b7223 */ /* 0x000fe2000000001b */
[----:B------:R-:W-:Y:S01]  /*7210*/  SHF.L.U32 R40, R72, 0x10, RZ ;  /* 0x0000001048287819 */ /* 0x000fe200000006ff */
[----:B------:R-:W-:Y:S01]  /*7220*/  FMUL R24, R38, R28 ;  /* 0x0000001c26187220 */ /* 0x000fe20000400000 */
[----:B------:R-:W-:Y:S01]  /*7230*/  LOP3.LUT R42, R72, 0xffff0000, RZ, 0xc0, !PT ;  /* 0xffff0000482a7812 */ /* 0x000fe200078ec0ff */
[C---:B------:R-:W-:Y:S01]  /*7240*/  FMUL R25, R38.reuse, R29 ;  /* 0x0000001d26197220 */ /* 0x040fe20000400000 */
[----:B------:R-:W-:Y:S01]  /*7250*/  SHF.L.U32 R43, R73, 0x10, RZ ;  /* 0x00000010492b7819 */ /* 0x000fe200000006ff */
[C---:B------:R-:W-:Y:S01]  /*7260*/  FMUL R26, R38.reuse, R30 ;  /* 0x0000001e261a7220 */ /* 0x040fe20000400000 */
[C---:B------:R-:W-:Y:S01]  /*7270*/  FFMA R24, R41.reuse, R40, R24 ;  /* 0x0000002829187223 */ /* 0x040fe20000000018 */
[----:B------:R-:W-:Y:S01]  /*7280*/  FFMA R25, R41, R42, R25 ;  /* 0x0000002a29197223 */ /* 0x000fe20000000019 */
[----:B------:R-:W-:Y:S01]  /*7290*/  LOP3.LUT R40, R73, 0xffff0000, RZ, 0xc0, !PT ;  /* 0xffff000049287812 */ /* 0x000fe200078ec0ff */
[----:B------:R-:W-:Y:S01]  /*72a0*/  FFMA R26, R41, R43, R26 ;  /* 0x0000002b291a7223 */ /* 0x000fe2000000001a */
[----:B------:R-:W-:Y:S01]  /*72b0*/  FMUL R31, R38, R31 ;  /* 0x0000001f261f7220 */ /* 0x000fe20000400000 */
[----:B------:R-:W-:Y:S01]  /*72c0*/  SHF.L.U32 R43, R74, 0x10, RZ ;  /* 0x000000104a2b7819 */ /* 0x000fe200000006ff */
[----:B------:R-:W-:Y:S01]  /*72d0*/  FMUL R28, R38, R32 ;  /* 0x00000020261c7220 */ /* 0x000fe20000400000 */
[----:B------:R-:W-:Y:S01]  /*72e0*/  LOP3.LUT R42, R74, 0xffff0000, RZ, 0xc0, !PT ;  /* 0xffff00004a2a7812 */ /* 0x000fe200078ec0ff */
[C---:B------:R-:W-:Y:S01]  /*72f0*/  FMUL R29, R38.reuse, R33 ;  /* 0x00000021261d7220 */ /* 0x040fe20000400000 */
[----:B------:R-:W-:Y:S01]  /*7300*/  SHF.L.U32 R45, R75, 0x10, RZ ;  /* 0x000000104b2d7819 */ /* 0x000fe200000006ff */
[C---:B------:R-:W-:Y:S01]  /*7310*/  FMUL R30, R38.reuse, R34 ;  /* 0x00000022261e7220 */ /* 0x040fe20000400000 */
[----:B------:R-:W-:Y:S01]  /*7320*/  FFMA R31, R41, R40, R31 ;  /* 0x00000028291f7223 */ /* 0x000fe2000000001f */
[----:B------:R-:W-:Y:S01]  /*7330*/  FMUL R35, R38, R35 ;  /* 0x0000002326237220 */ /* 0x000fe20000400000 */
[----:B------:R-:W-:Y:S01]  /*7340*/  F2FP.BF16.F32.PACK_AB R101, R23, R18 ;  /* 0x000000121765723e */ /* 0x000fe200000010ff */
[----:B------:R-:W-:Y:S01]  /*7350*/  FFMA R28, R41, R43, R28 ;  /* 0x0000002b291c7223 */ /* 0x000fe2000000001c */
[----:B------:R-:W-:Y:S01]  /*7360*/  F2FP.BF16.F32.PACK_AB R102, R21, R20 ;  /* 0x000000141566723e */ /* 0x000fe200000010ff */
[----:B------:R-:W-:Y:S01]  /*7370*/  FFMA R29, R41, R42, R29 ;  /* 0x0000002a291d7223 */ /* 0x000fe2000000001d */
[----:B------:R-:W-:Y:S01]  /*7380*/  F2FP.BF16.F32.PACK_AB R103, R27, R22 ;  /* 0x000000161b67723e */ /* 0x000fe200000010ff */
[C---:B------:R-:W-:Y:S01]  /*7390*/  FFMA R30, R41.reuse, R45, R30 ;  /* 0x0000002d291e7223 */ /* 0x040fe2000000001e */
[----:B------:R-:W-:Y:S01]  /*73a0*/  FFMA R35, R41, R44, R35 ;  /* 0x0000002c29237223 */ /* 0x000fe20000000023 */
[----:B------:R-:W-:Y:S02]  /*73b0*/  F2FP.BF16.F32.PACK_AB R104, R25, R24 ;  /* 0x000000181968723e */ /* 0x000fe400000010ff */
[----:B------:R1:W-:Y:S01]  /*73c0*/  STS.128 [R91+0x20], R100 ;  /* 0x000020645b007388 */ /* 0x0003e20000000c00 */
[----:B------:R-:W-:Y:S02]  /*73d0*/  F2FP.BF16.F32.PACK_AB R105, R31, R26 ;  /* 0x0000001a1f69723e */ /* 0x000fe400000010ff */
[----:B------:R-:W-:Y:S02]  /*73e0*/  F2FP.BF16.F32.PACK_AB R106, R29, R28 ;  /* 0x0000001c1d6a723e */ /* 0x000fe400000010ff */
[----:B------:R-:W-:Y:S05]  /*73f0*/  F2FP.BF16.F32.PACK_AB R107, R35, R30 ;  /* 0x0000001e236b723e */ /* 0x000fea00000010ff */
[----:B------:R1:W-:Y:S01]  /*7400*/  STS.128 [R87+0x30], R104 ;  /* 0x0000306857007388 */ /* 0x0003e20000000c00 */
[----:B------:R-:W-:Y:S01]  /*7410*/  @!PT LDS RZ, [RZ] ;  /* 0x00000000fffff984 */ /* 0x000fe20000000800 */
[----:B------:R-:W-:Y:S01]  /*7420*/  @!PT LDS RZ, [RZ] ;  /* 0x00000000fffff984 */ /* 0x000fe20000000800 */
[----:B------:R-:W-:Y:S01]  /*7430*/  @!PT LDS RZ, [RZ] ;  /* 0x00000000fffff984 */ /* 0x000fe20000000800 */
[----:B------:R-:W-:Y:S01]  /*7440*/  @!PT LDS RZ, [RZ] ;  /* 0x00000000fffff984 */ /* 0x000fe20000000800 */
[----:B------:R3:W-:Y:S07]  /*7450*/  MEMBAR.ALL.CTA ;  /* 0x0000000000007992 */ /* 0x0007ee0000008000 */
[----:B---3--:R-:W3:Y:S02]  /*7460*/  FENCE.VIEW.ASYNC.S ;  /* 0x00000000000073c6 */ /* 0x008ee40000000000 */
[----:B---3--:R-:W-:Y:S06]  /*7470*/  BAR.SYNC.DEFER_BLOCKING 0x1, 0x80 ;  /* 0x0042000000007b1d */ /* 0x008fec0000010000 */
[----:B------:R-:W-:Y:S05]  /*7480*/  @P0 BRA `(.L_x_119) ;  /* 0x0000000000280947 */ /* 0x000fea0003800000 */
[----:B------:R-:W3:Y:S01]  /*7490*/  LDCU.64 UR6, c[0x0][0x348] ;  /* 0x00006900ff0677ac */ /* 0x000ee20008000a00 */
[----:B------:R-:W-:Y:S01]  /*74a0*/  UIADD3 UR4, UPT, UPT, UR44, 0x200, URZ ;  /* 0x000002002c047890 */ /* 0x000fe2000fffe0ff */
[----:B------:R-:W-:Y:S05]  /*74b0*/  UMOV UR51, UR36 ;  /* 0x0000002400337c82 */ /* 0x000fea0008000000 */
[----:B------:R-:W-:Y:S04]  /*74c0*/  MOV R84, UR4 ;  /* 0x0000000400547c02 */ /* 0x000fe80008000f00 */
[----:B------:R-:W-:Y:S01]  /*74d0*/  R2UR UR48, R84 ;  /* 0x00000000543072ca */ /* 0x000fe200000e0000 */
[----:B---3--:R-:W-:Y:S04]  /*74e0*/  UIADD3 UR4, UP0, UPT, UR6, 0x680, URZ ;  /* 0x0000068006047890 */ /* 0x008fe8000ff1e0ff */
[----:B------:R-:W-:Y:S09]  /*74f0*/  UIADD3.X UR5, UPT, UPT, URZ, UR7, URZ, UP0, !UPT ;  /* 0x00000007ff057290 */ /* 0x000ff200087fe4ff */
[----:B------:R3:W-:Y:S01]  /*7500*/  UTMASTG.3D [UR48], [UR4] ;  /* 0x00000030040073b5 */ /* 0x0007e20008010000 */
[----:B------:R0:W-:Y:S01]  /*7510*/  UTMACMDFLUSH ;  /* 0x00000000000079b7 */ /* 0x0001e20000000000 */
[----:B---3--:R-:W-:Y:S04]  /*7520*/  DEPBAR.LE SB0, 0x1 ;  /* 0x000080400000791a */ /* 0x008fe80000000000 */
.L_x_119:
[----:B------:R-:W-:Y:S05]  /*7530*/  BSYNC.RECONVERGENT B0 ;  /* 0x0000000000007941 */ /* 0x000fea0003800200 */
.L_x_118:
[----:B------:R-:W-:Y:S01]  /*7540*/  BAR.SYNC.DEFER_BLOCKING 0x1, 0x80 ;  /* 0x0042000000007b1d */ /* 0x000fe20000010000 */
[----:B------:R-:W-:Y:S01]  /*7550*/  ISETP.NE.AND P1, PT, R98, RZ, PT ;  /* 0x000000ff6200720c */ /* 0x000fe20003f25270 */
[----:B------:R-:W-:Y:S01]  /*7560*/  UISETP.NE.AND UP0, UPT, UR52, URZ, UPT ;  /* 0x000000ff3400728c */ /* 0x000fe2000bf05270 */
[----:B------:R-:W-:Y:S11]  /*7570*/  LEA R3, R46, UR44, 0x3 ;  /* 0x0000002c2e037c11 */ /* 0x000ff6000f8e18ff */
[----:B------:R-:W-:Y:S01]  /*7580*/  @P1 SHF.L.U32 R2, R90, 0x1f, RZ ;  /* 0x0000001f5a021819 */ /* 0x000fe200000006ff */
[----:B------:R-:W-:Y:S06]  /*7590*/  BRA.U !UP0, `(.L_x_120) ;  /* 0x0000000108247547 */ /* 0x000fec000b800000 */
[----:B------:R-:W-:Y:S01]  /*75a0*/  IMAD.U32 R5, RZ, RZ, UR46 ;  /* 0x0000002eff057e24 */ /* 0x000fe2000f8e00ff */
[----:B------:R-:W-:Y:S01]  /*75b0*/  MOV R0, UR47 ;  /* 0x0000002f00007c02 */ /* 0x000fe20008000f00 */
[----:B------:R-:W-:Y:S03]  /*75c0*/  UIADD3 UR4, UPT, UPT, UR46, 0x1, URZ ;  /* 0x000000012e047890 */ /* 0x000fe6000fffe0ff */
[----:B------:R-:W-:Y:S01]  /*75d0*/  @P1 LEA R5, R5, UR44, 0x3 ;  /* 0x0000002c05051c11 */ /* 0x000fe2000f8e18ff */
[----:B------:R-:W-:Y:S04]  /*75e0*/  UISETP.NE.AND UP0, UPT, UR4, 0x4, UPT ;  /* 0x000000040400788c */ /* 0x000fe8000bf05270 */
[----:B------:R-:W-:Y:S01]  /*75f0*/  @P1 VIADD R5, R5, 0x60 ;  /* 0x0000006005051836 */ /* 0x000fe20000000000 */
[----:B------:R-:W-:Y:S04]  /*7600*/  USEL UR46, UR4, URZ, UP0 ;  /* 0x000000ff042e7287 */ /* 0x000fe80008000000 */
[----:B------:R-:W-:Y:S04]  /*7610*/  @P1 PRMT R0, R0, 0x654, R5 ;  /* 0x0000065400001816 */ /* 0x000fe80000000005 */
[----:B------:R3:W-:Y:S04]  /*7620*/  @P1 SYNCS.ARRIVE.TRANS64.RED.A1T0 RZ, [R0+URZ], RZ ;  /* 0x000000ff00ff19a7 */ /* 0x0007e800081004ff */
.L_x_120:
[----:B------:R-:W4:Y:S01]  /*7630*/  @P1 SYNCS.PHASECHK.TRANS64.TRYWAIT P0, [R3+URZ+0x40], R2 ;  /* 0x00004002030015a7 */ /* 0x000f2200080011ff */
[----:B------:R-:W-:Y:S01]  /*7640*/  BSSY B1, `(.L_x_121) ;  /* 0x0000016000017945 */ /* 0x000fe20003800000 */
[----:B----4-:R-:W-:Y:S03]  /*7650*/  @P1 SEL R47, RZ, 0x1, !P0 ;  /* 0x00000001ff2f1807 */ /* 0x010fe60004000000 */
[----:B------:R-:W-:Y:S05]  /*7660*/  @!P1 BRA `(.L_x_122) ;  /* 0x00000000004c9947 */ /* 0x000fea0003800000 */
[----:B------:R-:W-:Y:S01]  /*7670*/  ISETP.NE.AND P0, PT, R47, RZ, PT ;  /* 0x000000ff2f00720c */ /* 0x000fe20003f05270 */
[----:B------:R-:W-:Y:S01]  /*7680*/  BSSY B0, `(.L_x_123) ;  /* 0x000000b000007945 */ /* 0x000fe20003800000 */
[----:B------:R-:W-:Y:S11]  /*7690*/  ISETP.NE.AND P1, PT, R60, RZ, PT ;  /* 0x000000ff3c00720c */ /* 0x000ff60003f25270 */
[----:B------:R-:W-:Y:S02]  /*76a0*/  @!UPT UIADD3 URZ, UPT, UPT, URZ, URZ, URZ ;  /* 0x000000fffffff290 */ /* 0x000fe4000fffe0ff */
[C---:B------:R-:W-:Y:S01]  /*76b0*/  @P1 IMAD R6, R46.reuse, 0x2000, R93 ;  /* 0x000020002e061824 */ /* 0x040fe200078e025d */
[C---:B------:R-:W-:Y:S01]  /*76c0*/  @P1 LEA R4, R46.reuse, R91, 0xd ;  /* 0x0000005b2e041211 */ /* 0x040fe200078e68ff */
[C---:B------:R-:W-:Y:S02]  /*76d0*/  @P1 IMAD R5, R46.reuse, 0x2000, R92 ;  /* 0x000020002e051824 */ /* 0x040fe400078e025c */
[----:B------:R-:W-:Y:S01]  /*76e0*/  @P1 IMAD R2, R46, 0x2000, R87 ;  /* 0x000020002e021824 */ /* 0x000fe200078e0257 */
[----:B------:R-:W-:Y:S06]  /*76f0*/  @P0 BRA `(.L_x_124) ;  /* 0x00000000000c0947 */ /* 0x000fec0003800000 */
[----:B---3--:R-:W-:Y:S04]  /*7700*/  SHF.L.U32 R0, R90, 0x1f, RZ ;  /* 0x0000001f5a007819 */ /* 0x008fe800000006ff */
[----:B------:R-:W3:Y:S02]  /*7710*/  SYNCS.PHASECHK.TRANS64.TRYWAIT P0, [R3+URZ+0x40], R0 ;  /* 0x00004000030075a7 */ /* 0x000ee400080011ff */
[----:B---3--:R-:W-:Y:S05]  /*7720*/  @!P0 BRA `(.L_x_125) ;  /* 0x0000003000c88947 */ /* 0x008fea0003800000 */
.L_x_124:
[----:B------:R-:W-:Y:S05]  /*7730*/  BSYNC B0 ;  /* 0x0000000000007941 */ /* 0x000fea0003800000 */
.L_x_123:
[----:B------:R-:W-:Y:S02]  /*7740*/  ISETP.NE.AND P0, PT, R60, RZ, PT ;  /* 0x000000ff3c00720c */ /* 0x000fe40003f05270 */
[----:B------:R-:W-:Y:S11]  /*7750*/  IADD3 R46, PT, PT, R46, 0x1, RZ ;  /* 0x000000012e2e7810 */ /* 0x000ff60007ffe0ff */
[----:B------:R4:W1:Y:S04]  /*7760*/  @P0 LDS.128 R48, [R6] ;  /* 0x0000000006300984 */ /* 0x0008680000000c00 */
[----:B------:R4:W1:Y:S04]  /*7770*/  @P0 LDS.128 R56, [R5+0x10] ;  /* 0x0000100005380984 */ /* 0x0008680000000c00 */
[----:B------:R4:W1:Y:S04]  /*7780*/  @P0 LDS.128 R64, [R4+0x20] ;  /* 0x0000200004400984 */ /* 0x0008680000000c00 */
[----:B------:R4:W1:Y:S02]  /*7790*/  @P0 LDS.128 R72, [R2+0x30] ;  /* 0x0000300002480984 */ /* 0x0008640000000c00 */
.L_x_122:
[----:B------:R-:W-:Y:S05]  /*77a0*/  BSYNC B1 ;  /* 0x0000000000017941 */ /* 0x000fea0003800000 */
.L_x_121:
[----:B---3--:R-:W-:Y:S05]  /*77b0*/  VIADD R0, R39, 0x20 ;  /* 0x0000002027007836 */ /* 0x008fea0000000000 */
[----:B------:R-:W-:Y:S04]  /*77c0*/  SHF.R.U32.HI R0, RZ, 0x15, R0 ;  /* 0x00000015ff007819 */ /* 0x000fe80000011600 */
[----:B------:R-:W-:Y:S11]  /*77d0*/  LOP3.LUT P0, RZ, R0, 0x3, R81, 0x48, !PT ;  /* 0x0000000300ff7812 */ /* 0x000ff60007804851 */
[----:B------:R-:W-:Y:S02]  /*77e0*/  @!UPT UIADD3 URZ, UPT, UPT, URZ, URZ, URZ ;  /* 0x000000fffffff290 */ /* 0x000fe4000fffe0ff */
[----:B------:R-:W-:Y:S05]  /*77f0*/  @!P0 BRA `(.L_x_126) ;  /* 0x0000000000408947 */ /* 0x000fea0003800000 */
[----:B------:R-:W3:Y:S01]  /*7800*/  LDCU.64 UR8, c[0x4][0x70] ;  /* 0x01000e00ff0877ac */ /* 0x000ee20008000a00 */
[----:B------:R-:W-:Y:S01]  /*7810*/  MOV R3, 0x0 ;  /* 0x0000000000037802 */ /* 0x000fe20000000f00 */
[----:B------:R-:W-:Y:S02]  /*7820*/  HFMA2 R12, -RZ, RZ, 0, 5.9604644775390625e-08 ;  /* 0x00000001ff0c7431 */ /* 0x000fe400000001ff */
[----:B------:R-:W-:Y:S02]  /*7830*/  IMAD.MOV.U32 R8, RZ, RZ, 0x192 ;  /* 0x00000192ff087424 */ /* 0x000fe400078e00ff */
[----:B------:R-:W-:Y:S01]  /*7840*/  IMAD.MOV.U32 R13, RZ, RZ, RZ ;  /* 0x000000ffff0d7224 */ /* 0x000fe200078e00ff */
[----:B------:R-:W5:Y:S01]  /*7850*/  LDCU.64 UR6, c[0x4][0x78] ;  /* 0x01000f00ff0677ac */ /* 0x000f620008000a00 */
[----:B----4-:R-:W4:Y:S01]  /*7860*/  LDC.64 R2, c[0x4][R3] ;  /* 0x0100000003027b82 */ /* 0x010f220000000a00 */
[----:B------:R-:W2:Y:S01]  /*7870*/  LDCU.64 UR4, c[0x4][0x10] ;  /* 0x01000200ff0477ac */ /* 0x000ea20008000a00 */
[----:B---3--:R-:W-:Y:S01]  /*7880*/  MOV R5, UR9 ;  /* 0x0000000900057c02 */ /* 0x008fe20008000f00 */
[----:B------:R-:W-:Y:S01]  /*7890*/  IMAD.U32 R4, RZ, RZ, UR8 ;  /* 0x00000008ff047e24 */ /* 0x000fe2000f8e00ff */
[----:B-----5:R-:W-:Y:S01]  /*78a0*/  MOV R7, UR7 ;  /* 0x0000000700077c02 */ /* 0x020fe20008000f00 */
[----:B------:R-:W-:Y:S01]  /*78b0*/  IMAD.U32 R6, RZ, RZ, UR6 ;  /* 0x00000006ff067e24 */ /* 0x000fe2000f8e00ff */
[----:B--2---:R-:W-:Y:S01]  /*78c0*/  MOV R11, UR5 ;  /* 0x00000005000b7c02 */ /* 0x004fe20008000f00 */
[----:B------:R-:W-:Y:S02]  /*78d0*/  IMAD.U32 R10, RZ, RZ, UR4 ;  /* 0x00000004ff0a7e24 */ /* 0x000fe4000f8e00ff */
[----:B------:R-:W-:Y:S07]  /*78e0*/  LEPC R20, `(.L_x_126) ;  /* 0x000000001014794e */ /* 0x000fee0000000000 */
[----:B-1--4-:R-:W-:Y:S05]  /*78f0*/  CALL.ABS.NOINC R2 ;  /* 0x0000000002007343 */ /* 0x012fea0003c00000 */
.L_x_126:
[C---:B-1----:R-:W-:Y:S01]  /*7900*/  SHF.L.U32 R40, R48.reuse, 0x10, RZ ;  /* 0x0000001030287819 */ /* 0x042fe200000006ff */
[----:B------:R-:W-:Y:S05]  /*7910*/  WARPSYNC.ALL ;  /* 0x0000000000007948 */ /* 0x000fea0003800000 */
[----:B------:R-:W-:Y:S01]  /*7920*/  R2UR UR4, R39 ;  /* 0x00000000270472ca */ /* 0x000fe200000e0000 */
[----:B------:R-:W-:Y:S01]  /*7930*/  BSSY.RECONVERGENT B0, `(.L_x_127) ;  /* 0x0000090000007945 */ /* 0x000fe20003800200 */
[----:B------:R-:W-:Y:S02]  /*7940*/  LOP3.LUT R43, R48, 0xffff0000, RZ, 0xc0, !PT ;  /* 0xffff0000302b7812 */ /* 0x000fe400078ec0ff */
[----:B------:R-:W-:Y:S02]  /*7950*/  LOP3.LUT R42, R49, 0xffff0000, RZ, 0xc0, !PT ;  /* 0xffff0000312a7812 */ /* 0x000fe400078ec0ff */
[----:B------:R-:W-:Y:S02]  /*7960*/  SHF.L.U32 R45, R51, 0x10, RZ ;  /* 0x00000010332d7819 */ /* 0x000fe400000006ff */
[----:B------:R-:W-:Y:S02]  /*7970*/  ISETP.NE.AND P6, PT, R98, RZ, PT ;  /* 0x000000ff6200720c */ /* 0x000fe40003fc5270 */
[----:B------:R-:W-:Y:S02]  /*7980*/  MOV R52, UR46 ;  /* 0x0000002e00347c02 */ /* 0x000fe40008000f00 */
[----:B------:R-:W-:Y:S01]  /*7990*/  MOV R61, UR47 ;  /* 0x0000002f003d7c02 */ /* 0x000fe20008000f00 */
[----:B----4-:R-:W1:Y:S01]  /*79a0*/  LDTM.x32 R4, tmem[UR4+0x20] ;  /* 0x00002004000479ee */ /* 0x010e6200082c0000 */
[----:B------:R-:W-:Y:S02]  /*79b0*/  LOP3.LUT R44, R75, 0xffff0000, RZ, 0xc0, !PT ;  /* 0xffff00004b2c7812 */ /* 0x000fe400078ec0ff */
[----:B------:R-:W-:Y:S02]  /*79c0*/  ISETP.NE.AND P0, PT, R95, RZ, PT ;  /* 0x000000ff5f00720c */ /* 0x000fe40003f05270 */
[----:B------:R-:W-:Y:S03]  /*79d0*/  LEA R62, R46, UR44, 0x3 ;  /* 0x0000002c2e3e7c11 */ /* 0x000fe6000f8e18ff */
[----:B------:R-:W-:Y:S02]  /*79e0*/  @P6 LEA R52, R52, UR44, 0x3 ;  /* 0x0000002c34346c11 */ /* 0x000fe4000f8e18ff */
[----:B------:R-:W-:Y:S02]  /*79f0*/  @P6 SHF.L.U32 R63, R90, 0x1f, RZ ;  /* 0x0000001f5a3f6819 */ /* 0x000fe400000006ff */
[----:B------:R-:W-:Y:S04]  /*7a00*/  @P6 IADD3 R52, PT, PT, R52, 0x60, RZ ;  /* 0x0000006034346810 */ /* 0x000fe80007ffe0ff */
[----:B------:R-:W-:Y:S01]  /*7a10*/  @P6 PRMT R61, R61, 0x654, R52 ;  /* 0x000006543d3d6816 */ /* 0x000fe20000000034 */
[C---:B-1----:R-:W-:Y:S01]  /*7a20*/  FMUL R0, R38.reuse, R4 ;  /* 0x0000000426007220 */ /* 0x042fe20000400000 */
[C---:B------:R-:W-:Y:S01]  /*7a30*/  FMUL R2, R38.reuse, R5 ;  /* 0x0000000526027220 */ /* 0x040fe20000400000 */
[C---:B------:R-:W-:Y:S01]  /*7a40*/  FMUL R3, R38.reuse, R6 ;  /* 0x0000000626037220 */ /* 0x040fe20000400000 */
[----:B------:R-:W-:Y:S01]  /*7a50*/  FMUL R7, R38, R7 ;  /* 0x0000000726077220 */ /* 0x000fe20000400000 */
[----:B------:R-:W-:Y:S01]  /*7a60*/  FFMA R0, R41, R40, R0 ;  /* 0x0000002829007223 */ /* 0x000fe20000000000 */
[----:B------:R-:W-:Y:S01]  /*7a70*/  SHF.L.U32 R40, R49, 0x10, RZ ;  /* 0x0000001031287819 */ /* 0x000fe200000006ff */
[C---:B------:R-:W-:Y:S01]  /*7a80*/  FFMA R2, R41.reuse, R43, R2 ;  /* 0x0000002b29027223 */ /* 0x040fe20000000002 */
[----:B------:R-:W-:Y:S01]  /*7a90*/  SHF.L.U32 R43, R50, 0x10, RZ ;  /* 0x00000010322b7819 */ /* 0x000fe200000006ff */
[C---:B------:R-:W-:Y:S01]  /*7aa0*/  FMUL R4, R38.reuse, R8 ;  /* 0x0000000826047220 */ /* 0x040fe20000400000 */
[----:B------:R-:W-:Y:S01]  /*7ab0*/  FMUL R5, R38, R9 ;  /* 0x0000000926057220 */ /* 0x000fe20000400000 */
[C---:B------:R-:W-:Y:S01]  /*7ac0*/  FFMA R3, R41.reuse, R40, R3 ;  /* 0x0000002829037223 */ /* 0x040fe20000000003 */
[----:B------:R-:W-:Y:S01]  /*7ad0*/  LOP3.LUT R40, R50, 0xffff0000, RZ, 0xc0, !PT ;  /* 0xffff000032287812 */ /* 0x000fe200078ec0ff */
[----:B------:R-:W-:Y:S01]  /*7ae0*/  FFMA R7, R41, R42, R7 ;  /* 0x0000002a29077223 */ /* 0x000fe20000000007 */
[----:B------:R-:W-:Y:S01]  /*7af0*/  LOP3.LUT R42, R51, 0xffff0000, RZ, 0xc0, !PT ;  /* 0xffff0000332a7812 */ /* 0x000fe200078ec0ff */
[----:B------:R-:W-:Y:S01]  /*7b00*/  FMUL R6, R38, R10 ;  /* 0x0000000a26067220 */ /* 0x000fe20000400000 */
[----:B------:R-:W-:Y:S01]  /*7b10*/  F2FP.BF16.F32.PACK_AB R52, R2, R0 ;  /* 0x000000000234723e */ /* 0x000fe200000010ff */
[----:B------:R-:W-:Y:S01]  /*7b20*/  FMUL R11, R38, R11 ;  /* 0x0000000b260b7220 */ /* 0x000fe20000400000 */
[----:B------:R-:W-:Y:S01]  /*7b30*/  F2FP.BF16.F32.PACK_AB R53, R7, R3 ;  /* 0x000000030735723e */ /* 0x000fe200000010ff */
        /* <DEDUP_REMOVED lines=20> */
[C---:B------:R-:W-:Y:S01]  /*7c80*/  FMUL R12, R38.reuse, R16 ;  /* 0x00000010260c7220 */ /* 0x040fe20000400000 */
        /* <DEDUP_REMOVED lines=13> */
[----:B------:R1:W-:Y:S01]  /*7d60*/  STS.128 [R93+0x2000], R52 ;  /* 0x002000345d007388 */ /* 0x0003e20000000c00 */
[----:B------:R-:W-:Y:S01]  /*7d70*/  F2FP.BF16.F32.PACK_AB R70, R13, R12 ;  /* 0x0000000c0d46723e */ /* 0x000fe200000010ff */
[----:B------:R-:W-:Y:S01]  /*7d80*/  FFMA R19, R41, R40, R19 ;  /* 0x0000002829137223 */ /* 0x000fe20000000013 */
[----:B------:R-:W-:Y:S01]  /*7d90*/  LOP3.LUT R40, R64, 0xffff0000, RZ, 0xc0, !PT ;  /* 0xffff000040287812 */ /* 0x000fe200078ec0ff */
[C---:B------:R-:W-:Y:S01]  /*7da0*/  FMUL R16, R38.reuse, R20 ;  /* 0x0000001426107220 */ /* 0x040fe20000400000 */
[C---:B------:R-:W-:Y:S01]  /*7db0*/  FMUL R17, R38.reuse, R21 ;  /* 0x0000001526117220 */ /* 0x040fe20000400000 */
[C---:B------:R-:W-:Y:S01]  /*7dc0*/  FMUL R18, R38.reuse, R22 ;  /* 0x0000001626127220 */ /* 0x040fe20000400000 */
[----:B------:R-:W-:Y:S01]  /*7dd0*/  F2FP.BF16.F32.PACK_AB R71, R19, R14 ;  /* 0x0000000e1347723e */ /* 0x000fe200000010ff */
[----:B------:R-:W-:Y:S01]  /*7de0*/  FMUL R23, R38, R23 ;  /* 0x0000001726177220 */ /* 0x000fe20000400000 */
[----:B------:R-:W-:Y:S01]  /*7df0*/  FFMA R16, R41, R43, R16 ;  /* 0x0000002b29107223 */ /* 0x000fe20000000010 */
[----:B------:R-:W-:Y:S01]  /*7e00*/  SHF.L.U32 R43, R67, 0x10, RZ ;  /* 0x00000010432b7819 */ /* 0x000fe200000006ff */
[C---:B------:R-:W-:Y:S01]  /*7e10*/  FFMA R17, R41.reuse, R40, R17 ;  /* 0x0000002829117223 */ /* 0x040fe20000000011 */
[----:B------:R1:W-:Y:S01]  /*7e20*/  STS.128 [R92+0x2010], R68 ;  /* 0x002010445c007388 */ /* 0x0003e20000000c00 */
        /* <DEDUP_REMOVED lines=8> */
[C---:B------:R-:W-:Y:S01]  /*7eb0*/  FMUL R22, R38.reuse, R26 ;  /* 0x0000001a26167220 */ /* 0x040fe20000400000 */
[----:B------:R-:W-:Y:S01]  /*7ec0*/  FFMA R20, R41, R40, R20 ;  /* 0x0000002829147223 */ /* 0x000fe20000000014 */
[----:B------:R-:W-:Y:S01]  /*7ed0*/  LOP3.LUT R40, R67, 0xffff0000, RZ, 0xc0, !PT ;  /* 0xffff000043287812 */ /* 0x000fe200078ec0ff */
[C---:B------:R-:W-:Y:S01]  /*7ee0*/  FFMA R21, R41.reuse, R42, R21 ;  /* 0x0000002a29157223 */ /* 0x040fe20000000015 */
[C---:B------:R-:W-:Y:S01]  /*7ef0*/  FFMA R22, R41.reuse, R43, R22 ;  /* 0x0000002b29167223 */ /* 0x040fe20000000016 */
[----:B------:R-:W-:Y:S01]  /*7f00*/  FMUL R27, R38, R27 ;  /* 0x0000001b261b7220 */ /* 0x000fe20000400000 */
[----:B------:R-:W-:Y:S01]  /*7f10*/  SHF.L.U32 R43, R72, 0x10, RZ ;  /* 0x00000010482b7819 */ /* 0x000fe200000006ff */
[----:B------:R-:W-:Y:S01]  /*7f20*/  FMUL R24, R38, R28 ;  /* 0x0000001c26187220 */ /* 0x000fe20000400000 */
[----:B------:R-:W-:Y:S01]  /*7f30*/  LOP3.LUT R42, R72, 0xffff0000, RZ, 0xc0, !PT ;  /* 0xffff0000482a7812 */ /* 0x000fe200078ec0ff */
[C---:B------:R-:W-:Y:S01]  /*7f40*/  FMUL R25, R38.reuse, R29 ;  /* 0x0000001d26197220 */ /* 0x040fe20000400000 */
[C---:B------:R-:W-:Y:S01]  /*7f50*/  FMUL R26, R38.reuse, R30 ;  /* 0x0000001e261a7220 */ /* 0x040fe20000400000 */
[C---:B------:R-:W-:Y:S01]  /*7f60*/  FFMA R27, R41.reuse, R40, R27 ;  /* 0x00000028291b7223 */ /* 0x040fe2000000001b */
[----:B------:R-:W-:Y:S01]  /*7f70*/  FFMA R24, R41, R43, R24 ;  /* 0x0000002b29187223 */ /* 0x000fe20000000018 */
[----:B------:R-:W-:Y:S01]  /*7f80*/  LOP3.LUT R40, R73, 0xffff0000, RZ, 0xc0, !PT ;  /* 0xffff000049287812 */ /* 0x000fe200078ec0ff */
[C---:B------:R-:W-:Y:S01]  /*7f90*/  FFMA R25, R41.reuse, R42, R25 ;  /* 0x0000002a29197223 */ /* 0x040fe20000000019 */
[----:B------:R-:W-:Y:S01]  /*7fa0*/  FMUL R31, R38, R31 ;  /* 0x0000001f261f7220 */ /* 0x000fe20000400000 */
[----:B------:R-:W-:Y:S01]  /*7fb0*/  SHF.L.U32 R43, R74, 0x10, RZ ;  /* 0x000000104a2b7819 */ /* 0x000fe200000006ff */
[----:B------:R-:W-:Y:S01]  /*7fc0*/  FFMA R26, R41, R45, R26 ;  /* 0x0000002d291a7223 */ /* 0x000fe2000000001a */
        /* <DEDUP_REMOVED lines=29> */
[----:B------:R-:W-:Y:S02]  /*81a0*/  UIADD3 UR9, UPT, UPT, UR49, 0x20, URZ ;  /* 0x0000002031097890 */ /* 0x000fe4000fffe0ff */
[----:B------:R-:W-:Y:S01]  /*81b0*/  UIADD3 UR8, UPT, UPT, UR44, 0x2200, URZ ;  /* 0x000022002c087890 */ /* 0x000fe2000fffe0ff */
[----:B------:R-:W-:Y:S01]  /*81c0*/  UMOV UR10, UR50 ;  /* 0x00000032000a7c82 */ /* 0x000fe20008000000 */
[----:B------:R-:W-:Y:S01]  /*81d0*/  UMOV UR11, UR36 ;  /* 0x00000024000b7c82 */ /* 0x000fe20008000000 */
[----:B---3--:R-:W-:Y:S04]  /*81e0*/  UIADD3 UR4, UP0, UPT, UR6, 0x680, URZ ;  /* 0x0000068006047890 */ /* 0x008fe8000ff1e0ff */
[----:B------:R-:W-:Y:S09]  /*81f0*/  UIADD3.X UR5, UPT, UPT, URZ, UR7, URZ, UP0, !UPT ;  /* 0x00000007ff057290 */ /* 0x000ff200087fe4ff */
[----:B------:R3:W-:Y:S01]  /*8200*/  UTMASTG.3D [UR8], [UR4] ;  /* 0x00000008040073b5 */ /* 0x0007e20008010000 */
[----:B------:R0:W-:Y:S01]  /*8210*/  UTMACMDFLUSH ;  /* 0x00000000000079b7 */ /* 0x0001e20000000000 */
[----:B---3--:R-:W-:Y:S04]  /*8220*/  DEPBAR.LE SB0, 0x1 ;  /* 0x000080400000791a */ /* 0x008fe80000000000 */
.L_x_128:
[----:B------:R-:W-:Y:S05]  /*8230*/  BSYNC.RECONVERGENT B0 ;  /* 0x0000000000007941 */ /* 0x000fea0003800200 */
.L_x_127:
[----:B------:R-:W-:Y:S01]  /*8240*/  BAR.SYNC.DEFER_BLOCKING 0x1, 0x80 ;  /* 0x0042000000007b1d */ /* 0x000fe20000010000 */
[----:B------:R-:W-:Y:S04]  /*8250*/  UIADD3 UR4, UPT, UPT, UR46, 0x1, URZ ;  /* 0x000000012e047890 */ /* 0x000fe8000fffe0ff */
[----:B------:R-:W-:Y:S04]  /*8260*/  UISETP.NE.AND UP0, UPT, UR4, 0x4, UPT ;  /* 0x000000040400788c */ /* 0x000fe8000bf05270 */
[----:B------:R-:W-:Y:S01]  /*8270*/  USEL UR45, UR4, URZ, UP0 ;  /* 0x000000ff042d7287 */ /* 0x000fe20008000000 */
[----:B------:R3:W-:Y:S01]  /*8280*/  @P6 SYNCS.ARRIVE.TRANS64.RED.A1T0 RZ, [R61+URZ], RZ ;  /* 0x000000ff3dff69a7 */ /* 0x0007e200081004ff */
[----:B------:R-:W-:Y:S01]  /*8290*/  BSSY B1, `(.L_x_129) ;  /* 0x0000017000017945 */ /* 0x000fe20003800000 */
[----:B------:R-:W4:Y:S02]  /*82a0*/  @P6 SYNCS.PHASECHK.TRANS64.TRYWAIT P0, [R62+URZ+0x40], R63 ;  /* 0x0000403f3e0065a7 */ /* 0x000f2400080011ff */
[----:B----4-:R-:W-:Y:S01]  /*82b0*/  @P6 SEL R47, RZ, 0x1, !P0 ;  /* 0x00000001ff2f6807 */ /* 0x010fe20004000000 */
[----:B---3--:R-:W-:Y:S06]  /*82c0*/  @!P6 BRA `(.L_x_130) ;  /* 0x00000000004ce947 */ /* 0x008fec0003800000 */
        /* <DEDUP_REMOVED lines=9> */
[----:B------:R-:W-:Y:S04]  /*8360*/  SHF.L.U32 R5, R90, 0x1f, RZ ;  /* 0x0000001f5a057819 */ /* 0x000fe800000006ff */
[----:B------:R-:W3:Y:S02]  /*8370*/  SYNCS.PHASECHK.TRANS64.TRYWAIT P0, [R62+URZ+0x40], R5 ;  /* 0x000040053e0075a7 */ /* 0x000ee400080011ff */
[----:B---3--:R-:W-:Y:S05]  /*8380*/  @!P0 BRA `(.L_x_133) ;  /* 0x0000002400c48947 */ /* 0x008fea0003800000 */
.L_x_132:
[----:B------:R-:W-:Y:S05]  /*8390*/  BSYNC B0 ;  /* 0x0000000000007941 */ /* 0x000fea0003800000 */
.L_x_131:
[----:B------:R-:W-:Y:S02]  /*83a0*/  ISETP.NE.AND P0, PT, R60, RZ, PT ;  /* 0x000000ff3c00720c */ /* 0x000fe40003f05270 */
[----:B------:R-:W-:Y:S11]  /*83b0*/  IADD3 R46, PT, PT, R46, 0x1, RZ ;  /* 0x000000012e2e7810 */ /* 0x000ff60007ffe0ff */
[----:B------:R4:W1:Y:S04]  /*83c0*/  @P0 LDS.128 R48, [R4] ;  /* 0x0000000004300984 */ /* 0x0008680000000c00 */
[----:B------:R4:W1:Y:S04]  /*83d0*/  @P0 LDS.128 R56, [R3+0x10] ;  /* 0x0000100003380984 */ /* 0x0008680000000c00 */
[----:B------:R4:W1:Y:S04]  /*83e0*/  @P0 LDS.128 R64, [R2+0x20] ;  /* 0x0000200002400984 */ /* 0x0008680000000c00 */
[----:B------:R4:W1:Y:S02]  /*83f0*/  @P0 LDS.128 R72, [R0+0x30] ;  /* 0x0000300000480984 */ /* 0x0008640000000c00 */
.L_x_130:
[----:B------:R-:W-:Y:S05]  /*8400*/  BSYNC B1 ;  /* 0x0000000000017941 */ /* 0x000fea0003800000 */
.L_x_129:
[----:B----4-:R-:W-:Y:S05]  /*8410*/  VIADD R0, R39, 0x40 ;  /* 0x0000004027007836 */ /* 0x010fea0000000000 */
        /* <DEDUP_REMOVED lines=9> */
[----:B------:R-:W4:Y:S01]  /*84b0*/  LDCU.64 UR6, c[0x4][0x78] ;  /* 0x01000f00ff0677ac */ /* 0x000f220008000a00 */
[----:B------:R-:W1:Y:S01]  /*84c0*/  LDC.64 R2, c[0x4][R3] ;  /* 0x0100000003027b82 */ /* 0x000e620000000a00 */
[----:B------:R-:W5:Y:S01]  /*84d0*/  LDCU.64 UR4, c[0x4][0x10] ;  /* 0x01000200ff0477ac */ /* 0x000f620008000a00 */
[----:B---3--:R-:W-:Y:S01]  /*84e0*/  MOV R5, UR9 ;  /* 0x0000000900057c02 */ /* 0x008fe20008000f00 */
[----:B------:R-:W-:Y:S01]  /*84f0*/  IMAD.U32 R4, RZ, RZ, UR8 ;  /* 0x00000008ff047e24 */ /* 0x000fe2000f8e00ff */
[----:B----4-:R-:W-:Y:S01]  /*8500*/  MOV R7, UR7 ;  /* 0x0000000700077c02 */ /* 0x010fe20008000f00 */
[----:B------:R-:W-:Y:S01]  /*8510*/  IMAD.U32 R6, RZ, RZ, UR6 ;  /* 0x00000006ff067e24 */ /* 0x000fe2000f8e00ff */
[----:B-----5:R-:W-:Y:S01]  /*8520*/  MOV R11, UR5 ;  /* 0x00000005000b7c02 */ /* 0x020fe20008000f00 */
[----:B------:R-:W-:Y:S02]  /*8530*/  IMAD.U32 R10, RZ, RZ, UR4 ;  /* 0x00000004ff0a7e24 */ /* 0x000fe4000f8e00ff */
[----:B------:R-:W-:Y:S07]  /*8540*/  LEPC R20, `(.L_x_134) ;  /* 0x000000001014794e */ /* 0x000fee0000000000 */
[----:B-12---:R-:W-:Y:S05]  /*8550*/  CALL.ABS.NOINC R2 ;  /* 0x0000000002007343 */ /* 0x006fea0003c00000 */
.L_x_134:
        /* <DEDUP_REMOVED lines=10> */
[----:B---3--:R-:W1:Y:S01]  /*8600*/  LDTM.x32 R4, tmem[UR4+0x40] ;  /* 0x00004004000479ee */ /* 0x008e6200082c0000 */
        /* <DEDUP_REMOVED lines=136> */
.L_x_136:
[----:B------:R-:W-:Y:S05]  /*8e90*/  BSYNC.RECONVERGENT B0 ;  /* 0x0000000000007941 */ /* 0x000fea0003800200 */
.L_x_135:
        /* <DEDUP_REMOVED lines=21> */
.L_x_140:
[----:B------:R-:W-:Y:S05]  /*8ff0*/  BSYNC B0 ;  /* 0x0000000000007941 */ /* 0x000fea0003800000 */
.L_x_139:
[----:B------:R-:W-:Y:S11]  /*9000*/  ISETP.NE.AND P0, PT, R60, RZ, PT ;  /* 0x000000ff3c00720c */ /* 0x000ff60003f05270 */
[----:B------:R-:W-:Y:S02]  /*9010*/  @!UPT UIADD3 URZ, UPT, UPT, URZ, URZ, URZ ;  /* 0x000000fffffff290 */ /* 0x000fe4000fffe0ff */
[----:B------:R4:W1:Y:S04]  /*9020*/  @P0 LDS.128 R48, [R3] ;  /* 0x0000000003300984 */ /* 0x0008680000000c00 */
[----:B------:R4:W1:Y:S04]  /*9030*/  @P0 LDS.128 R56, [R2+0x10] ;  /* 0x0000100002380984 */ /* 0x0008680000000c00 */
[----:B------:R4:W1:Y:S04]  /*9040*/  @P0 LDS.128 R64, [R0+0x20] ;  /* 0x0000200000400984 */ /* 0x0008680000000c00 */
[----:B------:R4:W1:Y:S02]  /*9050*/  @P0 LDS.128 R72, [R46+0x30] ;  /* 0x000030002e480984 */ /* 0x0008640000000c00 */
.L_x_138:
[----:B------:R-:W-:Y:S05]  /*9060*/  BSYNC B1 ;  /* 0x0000000000017941 */ /* 0x000fea0003800000 */
.L_x_137:
        /* <DEDUP_REMOVED lines=21> */
.L_x_142:
[----:B------:R-:W-:Y:S01]  /*91c0*/  ISETP.NE.AND P0, PT, R95, RZ, PT ;  /* 0x000000ff5f00720c */ /* 0x000fe20003f05270 */
[----:B------:R-:W-:Y:S05]  /*91d0*/  WARPSYNC.ALL ;  /* 0x0000000000007948 */ /* 0x000fea0003800000 */
[----:B------:R-:W-:Y:S01]  /*91e0*/  R2UR UR4, R39 ;  /* 0x00000000270472ca */ /* 0x000fe200000e0000 */
[----:B------:R-:W-:Y:S01]  /*91f0*/  BSSY.RECONVERGENT B0, `(.L_x_143) ;  /* 0x000008c000007945 */ /* 0x000fe20003800200 */
[C---:B-1----:R-:W-:Y:S02]  /*9200*/  SHF.L.U32 R40, R48.reuse, 0x10, RZ ;  /* 0x0000001030287819 */ /* 0x042fe400000006ff */
[----:B------:R-:W-:Y:S02]  /*9210*/  LOP3.LUT R42, R48, 0xffff0000, RZ, 0xc0, !PT ;  /* 0xffff0000302a7812 */ /* 0x000fe400078ec0ff */
[C---:B------:R-:W-:Y:S02]  /*9220*/  SHF.L.U32 R43, R49.reuse, 0x10, RZ ;  /* 0x00000010312b7819 */ /* 0x040fe400000006ff */
[----:B------:R-:W-:Y:S02]  /*9230*/  LOP3.LUT R44, R49, 0xffff0000, RZ, 0xc0, !PT ;  /* 0xffff0000312c7812 */ /* 0x000fe400078ec0ff */
[C---:B------:R-:W-:Y:S02]  /*9240*/  SHF.L.U32 R45, R50.reuse, 0x10, RZ ;  /* 0x00000010322d7819 */ /* 0x040fe400000006ff */
[----:B------:R-:W-:Y:S01]  /*9250*/  LOP3.LUT R46, R50, 0xffff0000, RZ, 0xc0, !PT ;  /* 0xffff0000322e7812 */ /* 0x000fe200078ec0ff */
[----:B---3--:R-:W1:Y:S01]  /*9260*/  LDTM.x32 R4, tmem[UR4+0x60] ;  /* 0x00006004000479ee */ /* 0x008e6200082c0000 */
[C---:B------:R-:W-:Y:S01]  /*9270*/  SHF.L.U32 R47, R51.reuse, 0x10, RZ ;  /* 0x00000010332f7819 */ /* 0x040fe200000006ff */
[----:B------:R-:W-:Y:S01]  /*9280*/  NOP ;  /* 0x0000000000007918 */ /* 0x000fe20000000000 */
[----:B------:R-:W-:Y:S02]  /*9290*/  LOP3.LUT R48, R51, 0xffff0000, RZ, 0xc0, !PT ;  /* 0xffff000033307812 */ /* 0x000fe400078ec0ff */
[C---:B------:R-:W-:Y:S02]  /*92a0*/  SHF.L.U32 R49, R56.reuse, 0x10, RZ ;  /* 0x0000001038317819 */ /* 0x040fe400000006ff */
[----:B------:R-:W-:Y:S02]  /*92b0*/  LOP3.LUT R51, R56, 0xffff0000, RZ, 0xc0, !PT ;  /* 0xffff000038337812 */ /* 0x000fe400078ec0ff */
[C---:B------:R-:W-:Y:S02]  /*92c0*/  SHF.L.U32 R50, R57.reuse, 0x10, RZ ;  /* 0x0000001039327819 */ /* 0x040fe400000006ff */
[----:B------:R-:W-:Y:S02]  /*92d0*/  LOP3.LUT R52, R57, 0xffff0000, RZ, 0xc0, !PT ;  /* 0xffff000039347812 */ /* 0x000fe400078ec0ff */
[C---:B------:R-:W-:Y:S02]  /*92e0*/  SHF.L.U32 R53, R58.reuse, 0x10, RZ ;  /* 0x000000103a357819 */ /* 0x040fe400000006ff */
[----:B------:R-:W-:Y:S02]  /*92f0*/  LOP3.LUT R54, R58, 0xffff0000, RZ, 0xc0, !PT ;  /* 0xffff00003a367812 */ /* 0x000fe400078ec0ff */
[----:B------:R-:W-:Y:S02]  /*9300*/  SHF.L.U32 R55, R59, 0x10, RZ ;  /* 0x000000103b377819 */ /* 0x000fe400000006ff */
[----:B------:R-:W-:Y:S02]  /*9310*/  IADD3 R99, PT, PT, R99, 0xd0, RZ ;  /* 0x000000d063637810 */ /* 0x000fe40007ffe0ff */
[----:B------:R-:W-:Y:S02]  /*9320*/  LOP3.LUT R56, R59, 0xffff0000, RZ, 0xc0, !PT ;  /* 0xffff00003b387812 */ /* 0x000fe400078ec0ff */
[----:B------:R-:W-:Y:S01]  /*9330*/  SHF.L.U32 R57, R64, 0x10, RZ ;  /* 0x0000001040397819 */ /* 0x000fe200000006ff */
[----:B-1----:R-:W-:Y:S01]  /*9340*/  FMUL R4, R38, R4 ;  /* 0x0000000426047220 */ /* 0x002fe20000400000 */
[----:B------:R-:W-:Y:S01]  /*9350*/  LOP3.LUT R58, R64, 0xffff0000, RZ, 0xc0, !PT ;  /* 0xffff0000403a7812 */ /* 0x000fe200078ec0ff */
[C---:B------:R-:W-:Y:S01]  /*9360*/  FMUL R5, R38.reuse, R5 ;  /* 0x0000000526057220 */ /* 0x040fe20000400000 */
[----:B------:R-:W-:Y:S01]  /*9370*/  LOP3.LUT R99, R99, 0xfefffff8, RZ, 0xc0, !PT ;  /* 0xfefffff863637812 */ /* 0x000fe200078ec0ff */
[C---:B------:R-:W-:Y:S01]  /*9380*/  FFMA R4, R41.reuse, R40, R4 ;  /* 0x0000002829047223 */ /* 0x040fe20000000004 */
[C---:B------:R-:W-:Y:S01]  /*9390*/  FMUL R6, R38.reuse, R6 ;  /* 0x0000000626067220 */ /* 0x040fe20000400000 */
[----:B------:R-:W-:Y:S01]  /*93a0*/  FFMA R5, R41, R42, R5 ;  /* 0x0000002a29057223 */ /* 0x000fe20000000005 */
[----:B------:R-:W-:Y:S01]  /*93b0*/  SHF.L.U32 R59, R65, 0x10, RZ ;  /* 0x00000010413b7819 */ /* 0x000fe200000006ff */
[----:B------:R1:W-:Y:S01]  /*93c0*/  SYNCS.ARRIVE.TRANS64.RED.A1T0 RZ, [R99+URZ], RZ ;  /* 0x000000ff63ff79a7 */ /* 0x0003e200081004ff */
[----:B------:R-:W-:Y:S01]  /*93d0*/  FFMA R6, R41, R43, R6 ;  /* 0x0000002b29067223 */ /* 0x000fe20000000006 */
[C---:B------:R-:W-:Y:S01]  /*93e0*/  FMUL R7, R38.reuse, R7 ;  /* 0x0000000726077220 */ /* 0x040fe20000400000 */
[----:B------:R-:W-:Y:S01]  /*93f0*/  F2FP.BF16.F32.PACK_AB R100, R5, R4 ;  /* 0x000000040564723e */ /* 0x000fe200000010ff */
[C---:B------:R-:W-:Y:S01]  /*9400*/  FMUL R8, R38.reuse, R8 ;  /* 0x0000000826087220 */ /* 0x040fe20000400000 */
[----:B------:R-:W-:Y:S01]  /*9410*/  FMUL R9, R38, R9 ;  /* 0x0000000926097220 */ /* 0x000fe20000400000 */
[----:B------:R-:W-:Y:S01]  /*9420*/  LOP3.LUT R60, R65, 0xffff0000, RZ, 0xc0, !PT ;  /* 0xffff0000413c7812 */ /* 0x000fe200078ec0ff */
[C---:B------:R-:W-:Y:S01]  /*9430*/  FFMA R7, R41.reuse, R44, R7 ;  /* 0x0000002c29077223 */ /* 0x040fe20000000007 */
[C---:B------:R-:W-:Y:S01]  /*9440*/  FFMA R8, R41.reuse, R45, R8 ;  /* 0x0000002d29087223 */ /* 0x040fe20000000008 */
[----:B------:R-:W-:Y:S01]  /*9450*/  SHF.L.U32 R61, R66, 0x10, RZ ;  /* 0x00000010423d7819 */ /* 0x000fe200000006ff */
[----:B------:R-:W-:Y:S01]  /*9460*/  FFMA R9, R41, R46, R9 ;  /* 0x0000002e29097223 */ /* 0x000fe20000000009 */
[C---:B------:R-:W-:Y:S01]  /*9470*/  FMUL R10, R38.reuse, R10 ;  /* 0x0000000a260a7220 */ /* 0x040fe20000400000 */
[----:B------:R-:W-:Y:S01]  /*9480*/  F2FP.BF16.F32.PACK_AB R101, R7, R6 ;  /* 0x000000060765723e */ /* 0x000fe200000010ff */
[C---:B------:R-:W-:Y:S01]  /*9490*/  FMUL R11, R38.reuse, R11 ;  /* 0x0000000b260b7220 */ /* 0x040fe20000400000 */
[----:B------:R-:W-:Y:S01]  /*94a0*/  FMUL R0, R38, R12 ;  /* 0x0000000c26007220 */ /* 0x000fe20000400000 */
[----:B------:R-:W-:Y:S01]  /*94b0*/  F2FP.BF16.F32.PACK_AB R102, R9, R8 ;  /* 0x000000080966723e */ /* 0x000fe200000010ff */
[C---:B------:R-:W-:Y:S01]  /*94c0*/  FFMA R10, R41.reuse, R47, R10 ;  /* 0x0000002f290a7223 */ /* 0x040fe2000000000a */
[C---:B------:R-:W-:Y:S01]  /*94d0*/  FFMA R11, R41.reuse, R48, R11 ;  /* 0x00000030290b7223 */ /* 0x040fe2000000000b */
[----:B------:R-:W-:Y:S01]  /*94e0*/  LOP3.LUT R62, R66, 0xffff0000, RZ, 0xc0, !PT ;  /* 0xffff0000423e7812 */ /* 0x000fe200078ec0ff */
[----:B------:R-:W-:Y:S01]  /*94f0*/  FFMA R0, R41, R49, R0 ;  /* 0x0000003129007223 */ /* 0x000fe20000000000 */
[C---:B------:R-:W-:Y:S01]  /*9500*/  FMUL R2, R38.reuse, R13 ;  /* 0x0000000d26027220 */ /* 0x040fe20000400000 */
[----:B------:R-:W-:Y:S01]  /*9510*/  SHF.L.U32 R63, R67, 0x10, RZ ;  /* 0x00000010433f7819 */ /* 0x000fe200000006ff */
[C---:B------:R-:W-:Y:S01]  /*9520*/  FMUL R3, R38.reuse, R14 ;  /* 0x0000000e26037220 */ /* 0x040fe20000400000 */
[----:B------:R-:W-:Y:S01]  /*9530*/  F2FP.BF16.F32.PACK_AB R103, R11, R10 ;  /* 0x0000000a0b67723e */ /* 0x000fe200000010ff */
[----:B------:R-:W-:Y:S01]  /*9540*/  FFMA R2, R41, R51, R2 ;  /* 0x0000003329027223 */ /* 0x000fe20000000002 */
[C---:B------:R-:W-:Y:S01]  /*9550*/  FMUL R15, R38.reuse, R15 ;  /* 0x0000000f260f7220 */ /* 0x040fe20000400000 */
[C---:B------:R-:W-:Y:S01]  /*9560*/  FMUL R12, R38.reuse, R16 ;  /* 0x00000010260c7220 */ /* 0x040fe20000400000 */
[----:B------:R-:W-:Y:S01]  /*9570*/  FMUL R13, R38, R17 ;  /* 0x00000011260d7220 */ /* 0x000fe20000400000 */
[----:B------:R1:W-:Y:S01]  /*9580*/  STS.128 [R93+0x6000], R100 ;  /* 0x006000645d007388 */ /* 0x0003e20000000c00 */
[----:B------:R-:W-:Y:S01]  /*9590*/  LOP3.LUT R64, R67, 0xffff0000, RZ, 0xc0, !PT ;  /* 0xffff000043407812 */ /* 0x000fe200078ec0ff */
[C---:B------:R-:W-:Y:S01]  /*95a0*/  FFMA R3, R41.reuse, R50, R3 ;  /* 0x0000003229037223 */ /* 0x040fe20000000003 */
[----:B------:R-:W-:Y:S01]  /*95b0*/  SHF.L.U32 R65, R72, 0x10, RZ ;  /* 0x0000001048417819 */ /* 0x000fe200000006ff */
[C---:B------:R-:W-:Y:S01]  /*95c0*/  FFMA R15, R41.reuse, R52, R15 ;  /* 0x00000034290f7223 */ /* 0x040fe2000000000f */
[----:B------:R-:W-:Y:S01]  /*95d0*/  F2FP.BF16.F32.PACK_AB R104, R2, R0 ;  /* 0x000000000268723e */ /* 0x000fe200000010ff */
[C---:B------:R-:W-:Y:S01]  /*95e0*/  FFMA R12, R41.reuse, R53, R12 ;  /* 0x00000035290c7223 */ /* 0x040fe2000000000c */
[C---:B------:R-:W-:Y:S01]  /*95f0*/  FFMA R13, R41.reuse, R54, R13 ;  /* 0x00000036290d7223 */ /* 0x040fe2000000000d */
[C---:B------:R-:W-:Y:S01]  /*9600*/  FMUL R14, R38.reuse, R18 ;  /* 0x00000012260e7220 */ /* 0x040fe20000400000 */
[C---:B------:R-:W-:Y:S01]  /*9610*/  FMUL R19, R38.reuse, R19 ;  /* 0x0000001326137220 */ /* 0x040fe20000400000 */
[C---:B------:R-:W-:Y:S01]  /*9620*/  FMUL R16, R38.reuse, R20 ;  /* 0x0000001426107220 */ /* 0x040fe20000400000 */
[C---:B------:R-:W-:Y:S01]  /*9630*/  FMUL R17, R38.reuse, R21 ;  /* 0x0000001526117220 */ /* 0x040fe20000400000 */
[C---:B------:R-:W-:Y:S01]  /*9640*/  FFMA R14, R41.reuse, R55, R14 ;  /* 0x00000037290e7223 */ /* 0x040fe2000000000e */
        /* <DEDUP_REMOVED lines=9> */
[----:B------:R-:W-:Y:S01]  /*96e0*/  FFMA R23, R41, R60, R23 ;  /* 0x0000003c29177223 */ /* 0x000fe20000000017 */
[C---:B------:R-:W-:Y:S01]  /*96f0*/  FMUL R27, R38.reuse, R27 ;  /* 0x0000001b261b7220 */ /* 0x040fe20000400000 */
[----:B------:R-:W-:Y:S01]  /*9700*/  F2FP.BF16.F32.PACK_AB R105, R15, R3 ;  /* 0x000000030f69723e */ /* 0x000fe200000010ff */
[----:B------:R-:W-:Y:S01]  /*9710*/  FFMA R20, R41, R61, R20 ;  /* 0x0000003d29147223 */ /* 0x000fe20000000014 */
[----:B------:R-:W-:Y:S01]  /*9720*/  F2FP.BF16.F32.PACK_AB R106, R13, R12 ;  /* 0x0000000c0d6a723e */ /* 0x000fe200000010ff */
[----:B------:R-:W-:Y:S01]  /*9730*/  FMUL R24, R38, R28 ;  /* 0x0000001c26187220 */ /* 0x000fe20000400000 */
[----:B------:R-:W-:Y:S01]  /*9740*/  F2FP.BF16.F32.PACK_AB R107, R19, R14 ;  /* 0x0000000e136b723e */ /* 0x000fe200000010ff */
[----:B------:R-:W-:Y:S01]  /*9750*/  FFMA R21, R41, R62, R21 ;  /* 0x0000003e29157223 */ /* 0x000fe20000000015 */
[----:B------:R-:W-:Y:S01]  /*9760*/  LOP3.LUT R66, R72, 0xffff0000, RZ, 0xc0, !PT ;  /* 0xffff000048427812 */ /* 0x000fe200078ec0ff */
[C---:B------:R-:W-:Y:S01]  /*9770*/  FMUL R25, R38.reuse, R29 ;  /* 0x0000001d26197220 */ /* 0x040fe20000400000 */
[----:B------:R-:W-:Y:S01]  /*9780*/  SHF.L.U32 R67, R73, 0x10, RZ ;  /* 0x0000001049437819 */ /* 0x000fe200000006ff */
[----:B------:R1:W-:Y:S01]  /*9790*/  STS.128 [R92+0x6010], R104 ;  /* 0x006010685c007388 */ /* 0x0003e20000000c00 */
[----:B------:R-:W-:Y:S01]  /*97a0*/  FFMA R22, R41, R63, R22 ;  /* 0x0000003f29167223 */ /* 0x000fe20000000016 */
[----:B------:R-:W-:Y:S01]  /*97b0*/  LOP3.LUT R68, R73, 0xffff0000, RZ, 0xc0, !PT ;  /* 0xffff000049447812 */ /* 0x000fe200078ec0ff */
[----:B------:R-:W-:Y:S01]  /*97c0*/  FMUL R26, R38, R30 ;  /* 0x0000001e261a7220 */ /* 0x000fe20000400000 */
[C---:B------:R-:W-:Y:S01]  /*97d0*/  FFMA R27, R41.reuse, R64, R27 ;  /* 0x00000040291b7223 */ /* 0x040fe2000000001b */
[----:B------:R-:W-:Y:S01]  /*97e0*/  SHF.L.U32 R69, R74, 0x10, RZ ;  /* 0x000000104a457819 */ /* 0x000fe200000006ff */
[----:B------:R-:W-:Y:S01]  /*97f0*/  FMUL R31, R38, R31 ;  /* 0x0000001f261f7220 */ /* 0x000fe20000400000 */
[C---:B------:R-:W-:Y:S01]  /*9800*/  FFMA R24, R41.reuse, R65, R24 ;  /* 0x0000004129187223 */ /* 0x040fe20000000018 */
[----:B------:R-:W-:Y:S01]  /*9810*/  LOP3.LUT R70, R74, 0xffff0000, RZ, 0xc0, !PT ;  /* 0xffff00004a467812 */ /* 0x000fe200078ec0ff */
[C---:B------:R-:W-:Y:S01]  /*9820*/  FMUL R28, R38.reuse, R32 ;  /* 0x00000020261c7220 */ /* 0x040fe20000400000 */
[----:B------:R-:W-:Y:S01]  /*9830*/  FFMA R25, R41, R66, R25 ;  /* 0x0000004229197223 */ /* 0x000fe20000000019 */
[----:B------:R-:W-:Y:S01]  /*9840*/  SHF.L.U32 R71, R75, 0x10, RZ ;  /* 0x000000104b477819 */ /* 0x000fe200000006ff */
[C---:B------:R-:W-:Y:S01]  /*9850*/  FMUL R29, R38.reuse, R33 ;  /* 0x00000021261d7220 */ /* 0x040fe20000400000 */
[----:B------:R-:W-:Y:S01]  /*9860*/  FFMA R26, R41, R67, R26 ;  /* 0x00000043291a7223 */ /* 0x000fe2000000001a */
[----:B------:R-:W-:Y:S01]  /*9870*/  LOP3.LUT R72, R75, 0xffff0000, RZ, 0xc0, !PT ;  /* 0xffff00004b487812 */ /* 0x000fe200078ec0ff */
        /* <DEDUP_REMOVED lines=8> */
[----:B------:R-:W-:Y:S01]  /*9900*/  FFMA R30, R41, R71, R30 ;  /* 0x00000047291e7223 */ /* 0x000fe2000000001e */
[----:B------:R-:W-:Y:S01]  /*9910*/  F2FP.BF16.F32.PACK_AB R111, R27, R22 ;  /* 0x000000161b6f723e */ /* 0x000fe200000010ff */
[----:B------:R-:W-:Y:S01]  /*9920*/  FFMA R35, R41, R72, R35 ;  /* 0x0000004829237223 */ /* 0x000fe20000000023 */
[----:B------:R-:W-:Y:S02]  /*9930*/  F2FP.BF16.F32.PACK_AB R112, R25, R24 ;  /* 0x000000181970723e */ /* 0x000fe400000010ff */
[----:B------:R-:W-:Y:S01]  /*9940*/  F2FP.BF16.F32.PACK_AB R113, R31, R26 ;  /* 0x0000001a1f71723e */ /* 0x000fe200000010ff */
[----:B------:R1:W-:Y:S01]  /*9950*/  STS.128 [R91+0x6020], R108 ;  /* 0x0060206c5b007388 */ /* 0x0003e20000000c00 */
        /* <DEDUP_REMOVED lines=21> */
.L_x_144:
[----:B------:R-:W-:Y:S05]  /*9ab0*/  BSYNC.RECONVERGENT B0 ;  /* 0x0000000000007941 */ /* 0x000fea0003800200 */
.L_x_143:
[----:B------:R-:W-:Y:S01]  /*9ac0*/  BAR.SYNC.DEFER_BLOCKING 0x1, 0x80 ;  /* 0x0042000000007b1d */ /* 0x000fe20000010000 */
[----:B------:R-:W-:Y:S01]  /*9ad0*/  UISETP.NE.AND UP0, UPT, UR52, -0x4, UPT ;  /* 0xfffffffc3400788c */ /* 0x000fe2000bf05270 */
[----:B------:R-:W-:Y:S08]  /*9ae0*/  IADD3 R0, PT, PT, R36, 0x1, RZ ;  /* 0x0000000124007810 */ /* 0x000ff00007ffe0ff */
[----:B------:R-:W-:Y:S05]  /*9af0*/  BRA.U !UP0, `(.L_x_145) ;  /* 0x0000000108287547 */ /* 0x000fea000b800000 */
[----:B------:R-:W-:Y:S01]  /*9b00*/  ISETP.NE.AND P0, PT, R98, RZ, PT ;  /* 0x000000ff6200720c */ /* 0x000fe20003f05270 */
[----:B------:R-:W-:Y:S01]  /*9b10*/  IMAD.U32 R3, RZ, RZ, UR46 ;  /* 0x0000002eff037e24 */ /* 0x000fe2000f8e00ff */
[----:B------:R-:W-:Y:S01]  /*9b20*/  UIADD3 UR4, UPT, UPT, UR46, 0x1, URZ ;  /* 0x000000012e047890 */ /* 0x000fe2000fffe0ff */
[----:B------:R-:W-:Y:S03]  /*9b30*/  IMAD.U32 R2, RZ, RZ, UR47 ;  /* 0x0000002fff027e24 */ /* 0x000fe6000f8e00ff */
[----:B------:R-:W-:Y:S04]  /*9b40*/  UISETP.NE.AND UP0, UPT, UR4, 0x4, UPT ;  /* 0x000000040400788c */ /* 0x000fe8000bf05270 */
[----:B------:R-:W-:Y:S03]  /*9b50*/  USEL UR46, UR4, URZ, UP0 ;  /* 0x000000ff042e7287 */ /* 0x000fe60008000000 */
[----:B------:R-:W-:Y:S05]  /*9b60*/  @P0 LEA R3, R3, UR44, 0x3 ;  /* 0x0000002c03030c11 */ /* 0x000fea000f8e18ff */
[----:B------:R-:W-:Y:S05]  /*9b70*/  @P0 VIADD R3, R3, 0x60 ;  /* 0x0000006003030836 */ /* 0x000fea0000000000 */
[----:B------:R-:W-:Y:S04]  /*9b80*/  @P0 PRMT R2, R2, 0x654, R3 ;  /* 0x0000065402020816 */ /* 0x000fe80000000003 */
[----:B------:R3:W-:Y:S03]  /*9b90*/  @P0 SYNCS.ARRIVE.TRANS64.RED.A1T0 RZ, [R2+URZ], RZ ;  /* 0x000000ff02ff09a7 */ /* 0x0007e600081004ff */
.L_x_145:
[----:B------:R-:W-:Y:S01]  /*9ba0*/  R2UR UR4, R82 ;  /* 0x00000000520472ca */ /* 0x000fe200000e0000 */
[----:B------:R-:W-:Y:S01]  /*9bb0*/  UISETP.NE.AND UP0, UPT, UR62, URZ, UPT ;  /* 0x000000ff3e00728c */ /* 0x000fe2000bf05270 */
[----:B------:R-:W-:Y:S01]  /*9bc0*/  ISETP.NE.AND P0, PT, R86, 0x2, PT ;  /* 0x000000025600780c */ /* 0x000fe20003f05270 */
[----:B------:R-:W-:Y:S01]  /*9bd0*/  UIADD3 UR24, UPT, UPT, UR38, UR63, URZ ;  /* 0x0000003f26187290 */ /* 0x000fe2000fffe0ff */
[----:B------:R-:W-:Y:S01]  /*9be0*/  ISETP.NE.AND P1, PT, R0, 0x4, PT ;  /* 0x000000040000780c */ /* 0x000fe20003f25270 */
[----:B------:R-:W-:Y:S01]  /*9bf0*/  UIADD3 UR52, UPT, UPT, UR52, 0x4, URZ ;  /* 0x0000000434347890 */ /* 0x000fe2000fffe0ff */
[----:B------:R-:W-:Y:S01]  /*9c00*/  SEL R3, RZ, 0x1, P0 ;  /* 0x00000001ff037807 */ /* 0x000fe20000000000 */
[----:B------:R-:W-:Y:S01]  /*9c10*/  UMOV UR36, UR61 ;  /* 0x0000003d00247c82 */ /* 0x000fe20008000000 */
[----:B---3--:R-:W-:Y:S02]  /*9c20*/  SEL R2, RZ, 0x1, P1 ;  /* 0x00000001ff027807 */ /* 0x008fe40000800000 */
[----:B------:R-:W-:Y:S02]  /*9c30*/  LOP3.LUT R88, R88, R3, RZ, 0x3c, !PT ;  /* 0x0000000358587212 */ /* 0x000fe400078e3cff */
[----:B------:R-:W-:Y:S01]  /*9c40*/  LOP3.LUT R89, R89, R2, RZ, 0x3c, !PT ;  /* 0x0000000259597212 */ /* 0x000fe200078e3cff */
[----:B------:R-:W-:Y:S01]  /*9c50*/  UIADD3 UR28, UPT, UPT, UR37, UR4, URZ ;  /* 0x00000004251c7290 */ /* 0x000fe2000fffe0ff */
[----:B------:R-:W-:Y:S02]  /*9c60*/  SEL R86, R86, RZ, P0 ;  /* 0x000000ff56567207 */ /* 0x000fe40000000000 */
[----:B------:R-:W-:Y:S01]  /*9c70*/  SEL R36, R0, RZ, P1 ;  /* 0x000000ff00247207 */ /* 0x000fe20000800000 */
[----:B------:R-:W-:Y:S08]  /*9c80*/  BRA.U UP0, `(.L_x_146) ;  /* 0xffffffbd00e07547 */ /* 0x000ff0000b83ffff */
[----:B------:R-:W-:-:S13]  /*9c90*/  R2UR UR4, R83 ;  /* 0x00000000530472ca */ /* 0x000fda00000e0000 */
[----:B------:R-:W-:-:S09]  /*9ca0*/  UISETP.NE.AND UP0, UPT, UR4, URZ, UPT ;  /* 0x000000ff0400728c */ /* 0x000fd2000bf05270 */
[----:B------:R-:W-:Y:S05]  /*9cb0*/  BRA.U !UP0, `(.L_x_147) ;  /* 0x0000000108487547 */ /* 0x000fea000b800000 */
[----:B------:R-:W3:Y:S02]  /*9cc0*/  LDCU.64 UR4, c[0x0][0x890] ;  /* 0x00011200ff0477ac */ /* 0x000ee40008000a00 */
[----:B---3--:R-:W-:-:S04]  /*9cd0*/  UISETP.NE.U32.AND UP0, UPT, UR4, URZ, UPT ;  /* 0x000000ff0400728c */ /* 0x008fc8000bf05070 */
[----:B------:R-:W-:-:S09]  /*9ce0*/  UISETP.NE.AND.EX UP0, UPT, UR5, URZ, UPT, UP0 ;  /* 0x000000ff0500728c */ /* 0x000fd2000bf05300 */
[----:B------:R-:W-:Y:S05]  /*9cf0*/  BRA.U UP0, `(.L_x_148) ;  /* 0x00000001000c7547 */ /* 0x000fea000b800000 */
[----:B------:R-:W-:-:S13]  /*9d00*/  FSETP.NEU.AND P0, PT, R41, RZ, PT ;  /* 0x000000ff2900720b */ /* 0x000fda0003f0d000 */
[----:B------:R-:W-:Y:S05]  /*9d10*/  @!P0 EXIT ;  /* 0x000000000000894d */ /* 0x000fea0003800000 */
[----:B------:R-:W-:Y:S05]  /*9d20*/  BRA `(.L_x_147) ;  /* 0x00000000002c7947 */ /* 0x000fea0003800000 */
.L_x_148:
[----:B------:R-:W-:Y:S01]  /*9d30*/  ISETP.NE.AND P0, PT, R85, RZ, PT ;  /* 0x000000ff5500720c */ /* 0x000fe20003f05270 */
[----:B------:R-:W-:-:S12]  /*9d40*/  BSSY.RECONVERGENT B0, `(.L_x_147) ;  /* 0x0000009000007945 */ /* 0x000fd80003800200 */
[----:B------:R-:W-:Y:S05]  /*9d50*/  @P0 BRA `(.L_x_149) ;  /* 0x0000000000140947 */ /* 0x000fea0003800000 */
[----:B------:R-:W3:Y:S02]  /*9d60*/  LDCU.64 UR4, c[0x0][0x888] ;  /* 0x00011100ff0477ac */ /* 0x000ee40008000a00 */
[----:B---3--:R-:W-:-:S04]  /*9d70*/  ISETP.NE.U32.AND P0, PT, RZ, UR4, PT ;  /* 0x00000004ff007c0c */ /* 0x008fc8000bf05070 */
[----:B------:R-:W-:-:S13]  /*9d80*/  ISETP.NE.AND.EX P0, PT, RZ, UR5, PT, P0 ;  /* 0x00000005ff007c0c */ /* 0x000fda000bf05300 */
[----:B------:R-:W-:Y:S05]  /*9d90*/  @!P0 EXIT ;  /* 0x000000000000894d */ /* 0x000fea0003800000 */
[----:B------:R-:W-:Y:S05]  /*9da0*/  BRA `(.L_x_150) ;  /* 0x0000000000087947 */ /* 0x000fea0003800000 */
.L_x_149:
[----:B------:R-:W-:-:S13]  /*9db0*/  FSETP.NEU.AND P0, PT, R41, RZ, PT ;  /* 0x000000ff2900720b */ /* 0x000fda0003f0d000 */
[----:B------:R-:W-:Y:S05]  /*9dc0*/  @!P0 EXIT ;  /* 0x000000000000894d */ /* 0x000fea0003800000 */
.L_x_150:
[----:B------:R-:W-:Y:S05]  /*9dd0*/  BSYNC.RECONVERGENT B0 ;  /* 0x0000000000007941 */ /* 0x000fea0003800200 */
.L_x_147:
[----:B------:R-:W-:Y:S01]  /*9de0*/  ULEA UR4, UR46, UR44, 0x3 ;  /* 0x0000002c2e047291 */ /* 0x000fe2000f8e18ff */
[----:B------:R-:W-:-:S04]  /*9df0*/  DEPBAR.LE SB0, 0x0 ;  /* 0x000080000000791a */ /* 0x000fc80000000000 */
[----:B------:R-:W-:-:S04]  /*9e00*/  UIADD3 UR4, UPT, UPT, UR4, 0x60, URZ ;  /* 0x0000006004047890 */ /* 0x000fc8000fffe0ff */
[----:B------:R-:W-:-:S09]  /*9e10*/  UPRMT UR4, UR47, 0x654, UR4 ;  /* 0x000006542f047896 */ /* 0x000fd20008000004 */
[----:B------:R-:W-:Y:S01]  /*9e20*/  SYNCS.ARRIVE.TRANS64.RED.A1T0 RZ, [UR4], RZ ;  /* 0x000000ffffff79a7 */ /* 0x000fe20008100404 */
[----:B------:R-:W-:Y:S05]  /*9e30*/  EXIT ;  /* 0x000000000000794d */ /* 0x000fea0003800000 */
.L_x_24:
[----:B----4-:R4:W1:Y:S02]  /*9e40*/  SYNCS.PHASECHK.TRANS64.TRYWAIT P0, [R3+URZ+0x100], R2 ;  /* 0x00010002030075a7 */ /* 0x01086400080011ff */
[----:B-1----:R-:W-:Y:S05]  /*9e50*/  @!P0 NANOSLEEP.SYNCS 0x989680 ;  /* 0x009896800000895d */ /* 0x002fea0003900000 */
[----:B------:R-:W1:Y:S02]  /*9e60*/  @!P0 SYNCS.PHASECHK.TRANS64 P0, [R3+URZ+0x100], R2 ;  /* 0x00010002030085a7 */ /* 0x000e6400080010ff */
[----:B-1----:R-:W-:Y:S05]  /*9e70*/  @!P0 BRA `(.L_x_24) ;  /* 0xfffffffc00f08947 */ /* 0x002fea000383ffff */
[----:B------:R-:W-:Y:S05]  /*9e80*/  BRA `(.L_x_151) ;  /* 0xffffff7800e47947 */ /* 0x000fea000383ffff */
.L_x_27:
[----:B---3--:R-:W-:-:S07]  /*9e90*/  MOV R0, UR33 ;  /* 0x0000002100007c02 */ /* 0x008fce0008000f00 */
.L_x_152:
[----:B---3--:R3:W4:Y:S02]  /*9ea0*/  SYNCS.PHASECHK.TRANS64.TRYWAIT P0, [R0+URZ+0x20], R3 ;  /* 0x00002003000075a7 */ /* 0x00872400080011ff */
[----:B----4-:R-:W-:Y:S05]  /*9eb0*/  @!P0 NANOSLEEP.SYNCS 0x989680 ;  /* 0x009896800000895d */ /* 0x010fea0003900000 */
[----:B------:R-:W4:Y:S02]  /*9ec0*/  @!P0 SYNCS.PHASECHK.TRANS64 P0, [R0+URZ+0x20], R3 ;  /* 0x00002003000085a7 */ /* 0x000f2400080010ff */
[----:B----4-:R-:W-:Y:S05]  /*9ed0*/  @!P0 BRA `(.L_x_152) ;  /* 0xfffffffc00f08947 */ /* 0x010fea000383ffff */
[----:B------:R-:W-:Y:S05]  /*9ee0*/  BRA `(.L_x_26) ;  /* 0xffffff7c003c7947 */ /* 0x000fea000383ffff */
.L_x_34:
[----:B---3--:R-:W-:-:S07]  /*9ef0*/  MOV R0, UR7 ;  /* 0x0000000700007c02 */ /* 0x008fce0008000f00 */
.L_x_153:
[----:B-1----:R1:W2:Y:S02]  /*9f00*/  SYNCS.PHASECHK.TRANS64.TRYWAIT P0, [R0+URZ+0x20], R3 ;  /* 0x00002003000075a7 */ /* 0x0022a400080011ff */
[----:B--2---:R-:W-:Y:S05]  /*9f10*/  @!P0 NANOSLEEP.SYNCS 0x989680 ;  /* 0x009896800000895d */ /* 0x004fea0003900000 */
[----:B------:R-:W2:Y:S02]  /*9f20*/  @!P0 SYNCS.PHASECHK.TRANS64 P0, [R0+URZ+0x20], R3 ;  /* 0x00002003000085a7 */ /* 0x000ea400080010ff */
[----:B--2---:R-:W-:Y:S05]  /*9f30*/  @!P0 BRA `(.L_x_153) ;  /* 0xfffffffc00f08947 */ /* 0x004fea000383ffff */
[----:B------:R-:W-:Y:S05]  /*9f40*/  BRA `(.L_x_33) ;  /* 0xffffff8000307947 */ /* 0x000fea000383ffff */
.L_x_41:
[----:B-1----:R1:W2:Y:S02]  /*9f50*/  SYNCS.PHASECHK.TRANS64.TRYWAIT P0, [R3+URZ+0x90], R0 ;  /* 0x00009000030075a7 */ /* 0x0022a400080011ff */
[----:B--2---:R-:W-:Y:S05]  /*9f60*/  @!P0 NANOSLEEP.SYNCS 0x989680 ;  /* 0x009896800000895d */ /* 0x004fea0003900000 */
[----:B------:R-:W2:Y:S02]  /*9f70*/  @!P0 SYNCS.PHASECHK.TRANS64 P0, [R3+URZ+0x90], R0 ;  /* 0x00009000030085a7 */ /* 0x000ea400080010ff */
[----:B--2---:R-:W-:Y:S05]  /*9f80*/  @!P0 BRA `(.L_x_41) ;  /* 0xfffffffc00f08947 */ /* 0x004fea000383ffff */
[----:B------:R-:W-:Y:S05]  /*9f90*/  BRA `(.L_x_154) ;  /* 0xffffff8400187947 */ /* 0x000fea000383ffff */
.L_x_45:
[----:B-1----:R-:W-:-:S07]  /*9fa0*/  MOV R0, UR4 ;  /* 0x0000000400007c02 */ /* 0x002fce0008000f00 */
.L_x_155:
[----:B-1----:R1:W2:Y:S02]  /*9fb0*/  SYNCS.PHASECHK.TRANS64.TRYWAIT P0, [R0+URZ], R3 ;  /* 0x00000003000075a7 */ /* 0x0022a400080011ff */
[----:B--2---:R-:W-:Y:S05]  /*9fc0*/  @!P0 NANOSLEEP.SYNCS 0x989680 ;  /* 0x009896800000895d */ /* 0x004fea0003900000 */
[----:B------:R-:W2:Y:S02]  /*9fd0*/  @!P0 SYNCS.PHASECHK.TRANS64 P0, [R0+URZ], R3 ;  /* 0x00000003000085a7 */ /* 0x000ea400080010ff */
[----:B--2---:R-:W-:Y:S05]  /*9fe0*/  @!P0 BRA `(.L_x_155) ;  /* 0xfffffffc00f08947 */ /* 0x004fea000383ffff */
[----:B------:R-:W-:Y:S05]  /*9ff0*/  BRA `(.L_x_156) ;  /* 0xffffff8800c07947 */ /* 0x000fea000383ffff */
.L_x_46:
[----:B------:R-:W-:-:S07]  /*a000*/  MOV R0, UR5 ;  /* 0x0000000500007c02 */ /* 0x000fce0008000f00 */
.L_x_157:
[----:B-1----:R1:W2:Y:S02]  /*a010*/  SYNCS.PHASECHK.TRANS64.TRYWAIT P0, [R0+URZ], R3 ;  /* 0x00000003000075a7 */ /* 0x0022a400080011ff */
[----:B--2---:R-:W-:Y:S05]  /*a020*/  @!P0 NANOSLEEP.SYNCS 0x989680 ;  /* 0x009896800000895d */ /* 0x004fea0003900000 */
[----:B------:R-:W2:Y:S02]  /*a030*/  @!P0 SYNCS.PHASECHK.TRANS64 P0, [R0+URZ], R3 ;  /* 0x00000003000085a7 */ /* 0x000ea400080010ff */
[----:B--2---:R-:W-:Y:S05]  /*a040*/  @!P0 BRA `(.L_x_157) ;  /* 0xfffffffc00f08947 */ /* 0x004fea000383ffff */
[----:B------:R-:W-:Y:S05]  /*a050*/  BRA `(.L_x_158) ;  /* 0xffffff8800cc7947 */ /* 0x000fea000383ffff */
.L_x_47:
[----:B------:R-:W-:-:S07]  /*a060*/  MOV R0, UR5 ;  /* 0x0000000500007c02 */ /* 0x000fce0008000f00 */
.L_x_159:
[----:B-1----:R1:W2:Y:S02]  /*a070*/  SYNCS.PHASECHK.TRANS64.TRYWAIT P0, [R0+URZ], R3 ;  /* 0x00000003000075a7 */ /* 0x0022a400080011ff */
[----:B--2---:R-:W-:Y:S05]  /*a080*/  @!P0 NANOSLEEP.SYNCS 0x989680 ;  /* 0x009896800000895d */ /* 0x004fea0003900000 */
[----:B------:R-:W2:Y:S02]  /*a090*/  @!P0 SYNCS.PHASECHK.TRANS64 P0, [R0+URZ], R3 ;  /* 0x00000003000085a7 */ /* 0x000ea400080010ff */
[----:B--2---:R-:W-:Y:S05]  /*a0a0*/  @!P0 BRA `(.L_x_159) ;  /* 0xfffffffc00f08947 */ /* 0x004fea000383ffff */
[----:B------:R-:W-:Y:S05]  /*a0b0*/  BRA `(.L_x_160) ;  /* 0xffffff8800d87947 */ /* 0x000fea000383ffff */
.L_x_50:
[----:B--2---:R2:W3:Y:S02]  /*a0c0*/  SYNCS.PHASECHK.TRANS64.TRYWAIT P0, [R2+URZ+0xf0], R5 ;  /* 0x0000f005020075a7 */ /* 0x0044e400080011ff */
[----:B---3--:R-:W-:Y:S05]  /*a0d0*/  @!P0 NANOSLEEP.SYNCS 0x989680 ;  /* 0x009896800000895d */ /* 0x008fea0003900000 */
[----:B------:R-:W3:Y:S02]  /*a0e0*/  @!P0 SYNCS.PHASECHK.TRANS64 P0, [R2+URZ+0xf0], R5 ;  /* 0x0000f005020085a7 */ /* 0x000ee400080010ff */
[----:B---3--:R-:W-:Y:S05]  /*a0f0*/  @!P0 BRA `(.L_x_50) ;  /* 0xfffffffc00f08947 */ /* 0x008fea000383ffff */
[----:B------:R-:W-:Y:S05]  /*a100*/  BRA `(.L_x_161) ;  /* 0xffffff8c00347947 */ /* 0x000fea000383ffff */
.L_x_51:
[----:B------:R-:W-:-:S07]  /*a110*/  MOV R2, UR4 ;  /* 0x0000000400027c02 */ /* 0x000fce0008000f00 */
.L_x_162:
[----:B--2---:R2:W3:Y:S02]  /*a120*/  SYNCS.PHASECHK.TRANS64.TRYWAIT P0, [R2+URZ+0xa0], R5 ;  /* 0x0000a005020075a7 */ /* 0x0044e400080011ff */
[----:B---3--:R-:W-:Y:S05]  /*a130*/  @!P0 NANOSLEEP.SYNCS 0x989680 ;  /* 0x009896800000895d */ /* 0x008fea0003900000 */
[----:B------:R-:W3:Y:S02]  /*a140*/  @!P0 SYNCS.PHASECHK.TRANS64 P0, [R2+URZ+0xa0], R5 ;  /* 0x0000a005020085a7 */ /* 0x000ee400080010ff */
[----:B---3--:R-:W-:Y:S05]  /*a150*/  @!P0 BRA `(.L_x_162) ;  /* 0xfffffffc00f08947 */ /* 0x008fea000383ffff */
[----:B------:R-:W-:Y:S05]  /*a160*/  BRA `(.L_x_163) ;  /* 0xffffff8c00447947 */ /* 0x000fea000383ffff */
.L_x_52:
[----:B--2---:R2:W3:Y:S02]  /*a170*/  SYNCS.PHASECHK.TRANS64.TRYWAIT P1, [R2+URZ+0x90], R5 ;  /* 0x00009005020075a7 */ /* 0x0044e400080211ff */
[----:B---3--:R-:W-:Y:S05]  /*a180*/  @!P1 NANOSLEEP.SYNCS 0x989680 ;  /* 0x009896800000995d */ /* 0x008fea0003900000 */
[----:B------:R-:W3:Y:S02]  /*a190*/  @!P1 SYNCS.PHASECHK.TRANS64 P1, [R2+URZ+0x90], R5 ;  /* 0x00009005020095a7 */ /* 0x000ee400080210ff */
[----:B---3--:R-:W-:Y:S05]  /*a1a0*/  @!P1 BRA `(.L_x_52) ;  /* 0xfffffffc00f09947 */ /* 0x008fea000383ffff */
[----:B------:R-:W-:Y:S05]  /*a1b0*/  BRA `(.L_x_164) ;  /* 0xffffff8c00747947 */ /* 0x000fea000383ffff */
.L_x_55:
[----:B------:R-:W-:-:S07]  /*a1c0*/  MOV R0, UR4 ;  /* 0x0000000400007c02 */ /* 0x000fce0008000f00 */
.L_x_165:
[----:B--2---:R2:W3:Y:S02]  /*a1d0*/  SYNCS.PHASECHK.TRANS64.TRYWAIT P0, [R0+URZ+0xa0], R3 ;  /* 0x0000a003000075a7 */ /* 0x0044e400080011ff */
[----:B---3--:R-:W-:Y:S05]  /*a1e0*/  @!P0 NANOSLEEP.SYNCS 0x989680 ;  /* 0x009896800000895d */ /* 0x008fea0003900000 */
[----:B------:R-:W3:Y:S02]  /*a1f0*/  @!P0 SYNCS.PHASECHK.TRANS64 P0, [R0+URZ+0xa0], R3 ;  /* 0x0000a003000085a7 */ /* 0x000ee400080010ff */
[----:B---3--:R-:W-:Y:S05]  /*a200*/  @!P0 BRA `(.L_x_165) ;  /* 0xfffffffc00f08947 */ /* 0x008fea000383ffff */
[----:B------:R-:W-:Y:S05]  /*a210*/  BRA `(.L_x_54) ;  /* 0xffffff8c00c87947 */ /* 0x000fea000383ffff */
.L_x_64:
[----:B--2---:R-:W-:-:S04]  /*a220*/  MOV R0, UR5 ;  /* 0x0000000500007c02 */ /* 0x004fc80008000f00 */
[----:B------:R2:W3:Y:S03]  /*a230*/  SYNCS.PHASECHK.TRANS64.TRYWAIT P0, [R0+URZ+0x8], R7 ;  /* 0x00000807000075a7 */ /* 0x0004e600080011ff */
[----:B---3--:R-:W-:Y:S05]  /*a240*/  @!P0 NANOSLEEP.SYNCS 0x989680 ;  /* 0x009896800000895d */ /* 0x008fea0003900000 */
[----:B------:R-:W3:Y:S02]  /*a250*/  @!P0 SYNCS.PHASECHK.TRANS64 P0, [R0+URZ+0x8], R7 ;  /* 0x00000807000085a7 */ /* 0x000ee400080010ff */
[----:B---3--:R-:W-:Y:S05]  /*a260*/  @!P0 BRA `(.L_x_64) ;  /* 0xfffffffc00ec8947 */ /* 0x008fea000383ffff */
[----:B------:R-:W-:Y:S05]  /*a270*/  BRA `(.L_x_63) ;  /* 0xffffff90007c7947 */ /* 0x000fea000383ffff */
.L_x_66:
[----:B------:R-:W-:Y:S01]  /*a280*/  BSSY B0, `(.L_x_166) ;  /* 0x0000006000007945 */ /* 0x000fe20003800000 */
[----:B------:R-:W-:-:S07]  /*a290*/  MOV R15, 0xffffffff ;  /* 0xffffffff000f7802 */ /* 0x000fce0000000f00 */
[----:B-12--5:R-:W-:Y:S05]  /*a2a0*/  WARPSYNC.COLLECTIVE R15, `(.L_x_167) ;  /* 0x000000000f0c7348 */ /* 0x026fea0003c00000 */
[----:B------:R-:W-:Y:S02]  /*a2b0*/  ELECT P6, UR79, PT ;  /* 0x00000000004f782f */ /* 0x000fe400038c0000 */
[----:B------:R-:W-:Y:S01]  /*a2c0*/  MOV R14, UR79 ;  /* 0x0000004f000e7c02 */ /* 0x000fe20008000f00 */
[----:B-12--5:R-:W-:Y:S10]  /*a2d0*/  ENDCOLLECTIVE ;  /* 0x000000000000791b */ /* 0x026ff40003800000 */
.L_x_167:
[----:B------:R-:W-:Y:S05]  /*a2e0*/  BSYNC B0 ;  /* 0x0000000000007941 */ /* 0x000fea0003800000 */
.L_x_166:
[----:B------:R-:W-:Y:S01]  /*a2f0*/  PLOP3.LUT P0, PT, P6, PT, PT, 0x80, 0x8 ;  /* 0x000000000008781c */ /* 0x000fe2000370f070 */
[----:B------:R-:W-:-:S12]  /*a300*/  BRA `(.L_x_168) ;  /* 0xffffff9000a87947 */ /* 0x000fd8000383ffff */
.L_x_68:
[----:B--2---:R-:W-:-:S04]  /*a310*/  MOV R0, UR5 ;  /* 0x0000000500007c02 */ /* 0x004fc80008000f00 */
[----:B------:R2:W3:Y:S03]  /*a320*/  SYNCS.PHASECHK.TRANS64.TRYWAIT P0, [R0+URZ+0x8], R5 ;  /* 0x00000805000075a7 */ /* 0x0004e600080011ff */
[----:B---3--:R-:W-:Y:S05]  /*a330*/  @!P0 NANOSLEEP.SYNCS 0x989680 ;  /* 0x009896800000895d */ /* 0x008fea0003900000 */
[----:B------:R-:W3:Y:S02]  /*a340*/  @!P0 SYNCS.PHASECHK.TRANS64 P0, [R0+URZ+0x8], R5 ;  /* 0x00000805000085a7 */ /* 0x000ee400080010ff */
[----:B---3--:R-:W-:Y:S05]  /*a350*/  @!P0 BRA `(.L_x_68) ;  /* 0xfffffffc00ec8947 */ /* 0x008fea000383ffff */
[----:B------:R-:W-:Y:S05]  /*a360*/  BRA `(.L_x_67) ;  /* 0xffffff9000ac7947 */ /* 0x000fea000383ffff */
.L_x_69:
[----:B-1----:R1:W2:Y:S02]  /*a370*/  SYNCS.PHASECHK.TRANS64.TRYWAIT P0, [R0+URZ+0x90], R5 ;  /* 0x00009005000075a7 */ /* 0x0022a400080011ff */
[----:B--2---:R-:W-:Y:S05]  /*a380*/  @!P0 NANOSLEEP.SYNCS 0x989680 ;  /* 0x009896800000895d */ /* 0x004fea0003900000 */
[----:B------:R-:W2:Y:S02]  /*a390*/  @!P0 SYNCS.PHASECHK.TRANS64 P0, [R0+URZ+0x90], R5 ;  /* 0x00009005000085a7 */ /* 0x000ea400080010ff */
[----:B--2---:R-:W-:Y:S05]  /*a3a0*/  @!P0 BRA `(.L_x_69) ;  /* 0xfffffffc00f08947 */ /* 0x004fea000383ffff */
[----:B------:R-:W-:Y:S05]  /*a3b0*/  BRA `(.L_x_169) ;  /* 0xffffff9400b87947 */ /* 0x000fea000383ffff */
.L_x_71:
[----:B------:R-:W-:-:S07]  /*a3c0*/  MOV R0, UR46 ;  /* 0x0000002e00007c02 */ /* 0x000fce0008000f00 */
.L_x_170:
[----:B-1----:R1:W2:Y:S02]  /*a3d0*/  SYNCS.PHASECHK.TRANS64.TRYWAIT P0, [R0+URZ+0xd0], R5 ;  /* 0x0000d005000075a7 */ /* 0x0022a400080011ff */
[----:B--2---:R-:W-:Y:S05]  /*a3e0*/  @!P0 NANOSLEEP.SYNCS 0x989680 ;  /* 0x009896800000895d */ /* 0x004fea0003900000 */
[----:B------:R-:W2:Y:S02]  /*a3f0*/  @!P0 SYNCS.PHASECHK.TRANS64 P0, [R0+URZ+0xd0], R5 ;  /* 0x0000d005000085a7 */ /* 0x000ea400080010ff */
[----:B--2---:R-:W-:Y:S05]  /*a400*/  @!P0 BRA `(.L_x_170) ;  /* 0xfffffffc00f08947 */ /* 0x004fea000383ffff */
[----:B------:R-:W-:Y:S05]  /*a410*/  BRA `(.L_x_171) ;  /* 0xffffff9800047947 */ /* 0x000fea000383ffff */
.L_x_74:
[----:B------:R-:W-:Y:S07]  /*a420*/  MOV R0, UR7 ;  /* 0x0000000700007c02 */ /* 0x000fee0008000f00 */
.L_x_172:
[----:B-1----:R1:W2:Y:S02]  /*a430*/  SYNCS.PHASECHK.TRANS64.TRYWAIT P0, [R0+URZ], R5 ;  /* 0x00000005000075a7 */ /* 0x0022a400080011ff */
[----:B--2---:R-:W-:Y:S05]  /*a440*/  @!P0 NANOSLEEP.SYNCS 0x989680 ;  /* 0x009896800000895d */ /* 0x004fea0003900000 */
[----:B------:R-:W2:Y:S02]  /*a450*/  @!P0 SYNCS.PHASECHK.TRANS64 P0, [R0+URZ], R5 ;  /* 0x00000005000085a7 */ /* 0x000ea400080010ff */
[----:B--2---:R-:W-:Y:S05]  /*a460*/  @!P0 BRA `(.L_x_172) ;  /* 0xfffffffc00f08947 */ /* 0x004fea000383ffff */
[----:B------:R-:W-:Y:S05]  /*a470*/  BRA `(.L_x_73) ;  /* 0xffffff9800187947 */ /* 0x000fea000383ffff */
.L_x_78:
[----:B-1----:R-:W-:-:S07]  /*a480*/  MOV R0, UR4 ;  /* 0x0000000400007c02 */ /* 0x002fce0008000f00 */
.L_x_173:
[----:B-1----:R1:W2:Y:S02]  /*a490*/  SYNCS.PHASECHK.TRANS64.TRYWAIT P0, [R0+URZ], R3 ;  /* 0x00000003000075a7 */ /* 0x0022a400080011ff */
[----:B--2---:R-:W-:Y:S05]  /*a4a0*/  @!P0 NANOSLEEP.SYNCS 0x989680 ;  /* 0x009896800000895d */ /* 0x004fea0003900000 */
[----:B------:R-:W2:Y:S02]  /*a4b0*/  @!P0 SYNCS.PHASECHK.TRANS64 P0, [R0+URZ], R3 ;  /* 0x00000003000085a7 */ /* 0x000ea400080010ff */
[----:B--2---:R-:W-:Y:S05]  /*a4c0*/  @!P0 BRA `(.L_x_173) ;  /* 0xfffffffc00f08947 */ /* 0x004fea000383ffff */
[----:B------:R-:W-:Y:S05]  /*a4d0*/  BRA `(.L_x_174) ;  /* 0xffffff9c005c7947 */ /* 0x000fea000383ffff */
.L_x_79:
[----:B------:R-:W-:-:S07]  /*a4e0*/  MOV R0, UR5 ;  /* 0x0000000500007c02 */ /* 0x000fce0008000f00 */
.L_x_175:
[----:B-1----:R1:W2:Y:S02]  /*a4f0*/  SYNCS.PHASECHK.TRANS64.TRYWAIT P0, [R0+URZ], R3 ;  /* 0x00000003000075a7 */ /* 0x0022a400080011ff */
[----:B--2---:R-:W-:Y:S05]  /*a500*/  @!P0 NANOSLEEP.SYNCS 0x989680 ;  /* 0x009896800000895d */ /* 0x004fea0003900000 */
[----:B------:R-:W2:Y:S02]  /*a510*/  @!P0 SYNCS.PHASECHK.TRANS64 P0, [R0+URZ], R3 ;  /* 0x00000003000085a7 */ /* 0x000ea400080010ff */
[----:B--2---:R-:W-:Y:S05]  /*a520*/  @!P0 BRA `(.L_x_175) ;  /* 0xfffffffc00f08947 */ /* 0x004fea000383ffff */
[----:B------:R-:W-:Y:S05]  /*a530*/  BRA `(.L_x_176) ;  /* 0xffffff9c00687947 */ /* 0x000fea000383ffff */
.L_x_80:
[----:B------:R-:W-:-:S07]  /*a540*/  MOV R0, UR5 ;  /* 0x0000000500007c02 */ /* 0x000fce0008000f00 */
.L_x_177:
[----:B-1----:R1:W2:Y:S02]  /*a550*/  SYNCS.PHASECHK.TRANS64.TRYWAIT P0, [R0+URZ], R3 ;  /* 0x00000003000075a7 */ /* 0x0022a400080011ff */
[----:B--2---:R-:W-:Y:S05]  /*a560*/  @!P0 NANOSLEEP.SYNCS 0x989680 ;  /* 0x009896800000895d */ /* 0x004fea0003900000 */
[----:B------:R-:W2:Y:S02]  /*a570*/  @!P0 SYNCS.PHASECHK.TRANS64 P0, [R0+URZ], R3 ;  /* 0x00000003000085a7 */ /* 0x000ea400080010ff */
[----:B--2---:R-:W-:Y:S05]  /*a580*/  @!P0 BRA `(.L_x_177) ;  /* 0xfffffffc00f08947 */ /* 0x004fea000383ffff */
[----:B------:R-:W-:Y:S05]  /*a590*/  BRA `(.L_x_178) ;  /* 0xffffff9c00747947 */ /* 0x000fea000383ffff */
.L_x_83:
[----:B------:R-:W-:-:S07]  /*a5a0*/  MOV R0, UR41 ;  /* 0x0000002900007c02 */ /* 0x000fce0008000f00 */
.L_x_179:
[----:B-1----:R1:W2:Y:S02]  /*a5b0*/  SYNCS.PHASECHK.TRANS64.TRYWAIT P1, [R0+URZ+0x110], R3 ;  /* 0x00011003000075a7 */ /* 0x0022a400080211ff */
[----:B--2---:R-:W-:Y:S05]  /*a5c0*/  @!P1 NANOSLEEP.SYNCS 0x989680 ;  /* 0x009896800000995d */ /* 0x004fea0003900000 */
[----:B------:R-:W2:Y:S02]  /*a5d0*/  @!P1 SYNCS.PHASECHK.TRANS64 P1, [R0+URZ+0x110], R3 ;  /* 0x00011003000095a7 */ /* 0x000ea400080210ff */
[----:B--2---:R-:W-:Y:S05]  /*a5e0*/  @!P1 BRA `(.L_x_179) ;  /* 0xfffffffc00f09947 */ /* 0x004fea000383ffff */
[----:B------:R-:W-:Y:S05]  /*a5f0*/  BRA `(.L_x_180) ;  /* 0xffffff9c00c07947 */ /* 0x000fea000383ffff */
.L_x_88:
[----:B--2---:R2:W3:Y:S02]  /*a600*/  SYNCS.PHASECHK.TRANS64.TRYWAIT P0, [R8+URZ+0x90], R5 ;  /* 0x00009005080075a7 */ /* 0x0044e400080011ff */
[----:B---3--:R-:W-:Y:S05]  /*a610*/  @!P0 NANOSLEEP.SYNCS 0x989680 ;  /* 0x009896800000895d */ /* 0x008fea0003900000 */
[----:B------:R-:W3:Y:S02]  /*a620*/  @!P0 SYNCS.PHASECHK.TRANS64 P0, [R8+URZ+0x90], R5 ;  /* 0x00009005080085a7 */ /* 0x000ee400080010ff */
[----:B---3--:R-:W-:Y:S05]  /*a630*/  @!P0 BRA `(.L_x_88) ;  /* 0xfffffffc00f08947 */ /* 0x008fea000383ffff */
[----:B------:R-:W-:Y:S05]  /*a640*/  BRA `(.L_x_181) ;  /* 0xffffffa000f87947 */ /* 0x000fea000383ffff */
.L_x_91:
[----:B------:R-:W-:Y:S07]  /*a650*/  MOV R0, UR21 ;  /* 0x0000001500007c02 */ /* 0x000fee0008000f00 */
.L_x_182:
[----:B--2---:R2:W3:Y:S02]  /*a660*/  SYNCS.PHASECHK.TRANS64.TRYWAIT P1, [R0+URZ+0x88], R5 ;  /* 0x00008805000075a7 */ /* 0x0044e400080211ff */
[----:B---3--:R-:W-:Y:S05]  /*a670*/  @!P1 NANOSLEEP.SYNCS 0x989680 ;  /* 0x009896800000995d */ /* 0x008fea0003900000 */
[----:B------:R-:W3:Y:S02]  /*a680*/  @!P1 SYNCS.PHASECHK.TRANS64 P1, [R0+URZ+0x88], R5 ;  /* 0x00008805000095a7 */ /* 0x000ee400080210ff */
[----:B---3--:R-:W-:Y:S05]  /*a690*/  @!P1 BRA `(.L_x_182) ;  /* 0xfffffffc00f09947 */ /* 0x008fea000383ffff */
[----:B------:R-:W-:Y:S05]  /*a6a0*/  BRA `(.L_x_90) ;  /* 0xffffffa800747947 */ /* 0x000fea000383ffff */
.L_x_94:
[----:B--2---:R-:W-:Y:S07]  /*a6b0*/  MOV R5, UR21 ;  /* 0x0000001500057c02 */ /* 0x004fee0008000f00 */
.L_x_183:
[----:B--2---:R2:W3:Y:S02]  /*a6c0*/  SYNCS.PHASECHK.TRANS64.TRYWAIT P0, [R5+URZ+0x60], R4 ;  /* 0x00006004050075a7 */ /* 0x0044e400080011ff */
[----:B---3--:R-:W-:Y:S05]  /*a6d0*/  @!P0 NANOSLEEP.SYNCS 0x989680 ;  /* 0x009896800000895d */ /* 0x008fea0003900000 */
[----:B------:R-:W3:Y:S02]  /*a6e0*/  @!P0 SYNCS.PHASECHK.TRANS64 P0, [R5+URZ+0x60], R4 ;  /* 0x00006004050085a7 */ /* 0x000ee400080010ff */
[----:B---3--:R-:W-:Y:S05]  /*a6f0*/  @!P0 BRA `(.L_x_183) ;  /* 0xfffffffc00f08947 */ /* 0x008fea000383ffff */
[----:B------:R-:W-:Y:S05]  /*a700*/  BRA `(.L_x_184) ;  /* 0xffffffa800cc7947 */ /* 0x000fea000383ffff */
.L_x_95:
[----:B------:R-:W-:Y:S07]  /*a710*/  MOV R5, UR21 ;  /* 0x0000001500057c02 */ /* 0x000fee0008000f00 */
.L_x_185:
[----:B--2---:R2:W3:Y:S02]  /*a720*/  SYNCS.PHASECHK.TRANS64.TRYWAIT P0, [R5+URZ+0x68], R4 ;  /* 0x00006804050075a7 */ /* 0x0044e400080011ff */
[----:B---3--:R-:W-:Y:S05]  /*a730*/  @!P0 NANOSLEEP.SYNCS 0x989680 ;  /* 0x009896800000895d */ /* 0x008fea0003900000 */
[----:B------:R-:W3:Y:S02]  /*a740*/  @!P0 SYNCS.PHASECHK.TRANS64 P0, [R5+URZ+0x68], R4 ;  /* 0x00006804050085a7 */ /* 0x000ee400080010ff */
[----:B---3--:R-:W-:Y:S05]  /*a750*/  @!P0 BRA `(.L_x_185) ;  /* 0xfffffffc00f08947 */ /* 0x008fea000383ffff */
[----:B------:R-:W-:Y:S05]  /*a760*/  BRA `(.L_x_186) ;  /* 0xffffffac00087947 */ /* 0x000fea000383ffff */
.L_x_96:
[----:B--2---:R-:W-:Y:S07]  /*a770*/  MOV R5, UR21 ;  /* 0x0000001500057c02 */ /* 0x004fee0008000f00 */
.L_x_187:
[----:B--2---:R2:W3:Y:S02]  /*a780*/  SYNCS.PHASECHK.TRANS64.TRYWAIT P0, [R5+URZ+0x70], R4 ;  /* 0x00007004050075a7 */ /* 0x0044e400080011ff */
[----:B---3--:R-:W-:Y:S05]  /*a790*/  @!P0 NANOSLEEP.SYNCS 0x989680 ;  /* 0x009896800000895d */ /* 0x008fea0003900000 */
[----:B------:R-:W3:Y:S02]  /*a7a0*/  @!P0 SYNCS.PHASECHK.TRANS64 P0, [R5+URZ+0x70], R4 ;  /* 0x00007004050085a7 */ /* 0x000ee400080010ff */
[----:B---3--:R-:W-:Y:S05]  /*a7b0*/  @!P0 BRA `(.L_x_187) ;  /* 0xfffffffc00f08947 */ /* 0x008fea000383ffff */
[----:B------:R-:W-:Y:S05]  /*a7c0*/  BRA `(.L_x_188) ;  /* 0xffffffac00507947 */ /* 0x000fea000383ffff */
.L_x_97:
[----:B--2---:R-:W-:Y:S07]  /*a7d0*/  MOV R5, UR21 ;  /* 0x0000001500057c02 */ /* 0x004fee0008000f00 */
.L_x_189:
[----:B--2---:R2:W3:Y:S02]  /*a7e0*/  SYNCS.PHASECHK.TRANS64.TRYWAIT P0, [R5+URZ+0x78], R4 ;  /* 0x00007804050075a7 */ /* 0x0044e400080011ff */
[----:B---3--:R-:W-:Y:S05]  /*a7f0*/  @!P0 NANOSLEEP.SYNCS 0x989680 ;  /* 0x009896800000895d */ /* 0x008fea0003900000 */
[----:B------:R-:W3:Y:S02]  /*a800*/  @!P0 SYNCS.PHASECHK.TRANS64 P0, [R5+URZ+0x78], R4 ;  /* 0x00007804050085a7 */ /* 0x000ee400080010ff */
[----:B---3--:R-:W-:Y:S05]  /*a810*/  @!P0 BRA `(.L_x_189) ;  /* 0xfffffffc00f08947 */ /* 0x008fea000383ffff */
[----:B------:R-:W-:Y:S05]  /*a820*/  BRA `(.L_x_190) ;  /* 0xffffffac009c7947 */ /* 0x000fea000383ffff */
.L_x_99:
[----:B------:R-:W-:-:S07]  /*a830*/  MOV R0, UR21 ;  /* 0x0000001500007c02 */ /* 0x000fce0008000f00 */
.L_x_191:
[----:B--2---:R2:W3:Y:S02]  /*a840*/  SYNCS.PHASECHK.TRANS64.TRYWAIT P0, [R0+URZ+0x60], R3 ;  /* 0x00006003000075a7 */ /* 0x0044e400080011ff */
[----:B---3--:R-:W-:Y:S05]  /*a850*/  @!P0 NANOSLEEP.SYNCS 0x989680 ;  /* 0x009896800000895d */ /* 0x008fea0003900000 */
[----:B------:R-:W3:Y:S02]  /*a860*/  @!P0 SYNCS.PHASECHK.TRANS64 P0, [R0+URZ+0x60], R3 ;  /* 0x00006003000085a7 */ /* 0x000ee400080010ff */
[----:B---3--:R-:W-:Y:S05]  /*a870*/  @!P0 BRA `(.L_x_191) ;  /* 0xfffffffc00f08947 */ /* 0x008fea000383ffff */
[----:B------:R-:W-:Y:S05]  /*a880*/  BRA `(.L_x_192) ;  /* 0xffffffb000107947 */ /* 0x000fea000383ffff */
.L_x_100:
[----:B--2---:R-:W-:-:S07]  /*a890*/  MOV R0, UR21 ;  /* 0x0000001500007c02 */ /* 0x004fce0008000f00 */
.L_x_193:
[----:B--2---:R2:W3:Y:S02]  /*a8a0*/  SYNCS.PHASECHK.TRANS64.TRYWAIT P0, [R0+URZ+0x68], R3 ;  /* 0x00006803000075a7 */ /* 0x0044e400080011ff */
[----:B---3--:R-:W-:Y:S05]  /*a8b0*/  @!P0 NANOSLEEP.SYNCS 0x989680 ;  /* 0x009896800000895d */ /* 0x008fea0003900000 */
[----:B------:R-:W3:Y:S02]  /*a8c0*/  @!P0 SYNCS.PHASECHK.TRANS64 P0, [R0+URZ+0x68], R3 ;  /* 0x00006803000085a7 */ /* 0x000ee400080010ff */
[----:B---3--:R-:W-:Y:S05]  /*a8d0*/  @!P0 BRA `(.L_x_193) ;  /* 0xfffffffc00f08947 */ /* 0x008fea000383ffff */
[----:B------:R-:W-:Y:S05]  /*a8e0*/  BRA `(.L_x_194) ;  /* 0xffffffb000007947 */ /* 0x000fea000383ffff */
.L_x_101:
[----:B--2---:R-:W-:-:S07]  /*a8f0*/  MOV R0, UR21 ;  /* 0x0000001500007c02 */ /* 0x004fce0008000f00 */
.L_x_195:
[----:B--2---:R2:W3:Y:S02]  /*a900*/  SYNCS.PHASECHK.TRANS64.TRYWAIT P0, [R0+URZ+0x70], R3 ;  /* 0x00007003000075a7 */ /* 0x0044e400080011ff */
[----:B---3--:R-:W-:Y:S05]  /*a910*/  @!P0 NANOSLEEP.SYNCS 0x989680 ;  /* 0x009896800000895d */ /* 0x008fea0003900000 */
[----:B------:R-:W3:Y:S02]  /*a920*/  @!P0 SYNCS.PHASECHK.TRANS64 P0, [R0+URZ+0x70], R3 ;  /* 0x00007003000085a7 */ /* 0x000ee400080010ff */
[----:B---3--:R-:W-:Y:S05]  /*a930*/  @!P0 BRA `(.L_x_195) ;  /* 0xfffffffc00f08947 */ /* 0x008fea000383ffff */
[----:B------:R-:W-:Y:S05]  /*a940*/  BRA `(.L_x_196) ;  /* 0xffffffac00f07947 */ /* 0x000fea000383ffff */
.L_x_103:
[----:B-1----:R1:W2:Y:S02]  /*a950*/  SYNCS.PHASECHK.TRANS64.TRYWAIT P0, [R3+URZ+0x90], R0 ;  /* 0x00009000030075a7 */ /* 0x0022a400080011ff */
[----:B--2---:R-:W-:Y:S05]  /*a960*/  @!P0 NANOSLEEP.SYNCS 0x989680 ;  /* 0x009896800000895d */ /* 0x004fea0003900000 */
[----:B------:R-:W2:Y:S02]  /*a970*/  @!P0 SYNCS.PHASECHK.TRANS64 P0, [R3+URZ+0x90], R0 ;  /* 0x00009000030085a7 */ /* 0x000ea400080010ff */
[----:B--2---:R-:W-:Y:S05]  /*a980*/  @!P0 BRA `(.L_x_103) ;  /* 0xfffffffc00f08947 */ /* 0x004fea000383ffff */
[----:B------:R-:W-:Y:S05]  /*a990*/  BRA `(.L_x_197) ;  /* 0xffffffb000b07947 */ /* 0x000fea000383ffff */
.L_x_114:
[----:B-1----:R-:W-:Y:S04]  /*a9a0*/  MOV R2, UR44 ;  /* 0x0000002c00027c02 */ /* 0x002fe80008000f00 */
[----:B------:R1:W2:Y:S03]  /*a9b0*/  SYNCS.PHASECHK.TRANS64.TRYWAIT P1, [R2+URZ+0x40], R3 ;  /* 0x00004003020075a7 */ /* 0x0002a600080211ff */
[----:B--2---:R-:W-:Y:S05]  /*a9c0*/  @!P1 NANOSLEEP.SYNCS 0x989680 ;  /* 0x009896800000995d */ /* 0x004fea0003900000 */
[----:B------:R-:W2:Y:S02]  /*a9d0*/  @!P1 SYNCS.PHASECHK.TRANS64 P1, [R2+URZ+0x40], R3 ;  /* 0x00004003020095a7 */ /* 0x000ea400080210ff */
[----:B--2---:R-:W-:Y:S05]  /*a9e0*/  @!P1 BRA `(.L_x_114) ;  /* 0xfffffffc00ec9947 */ /* 0x004fea000383ffff */
[----:B------:R-:W-:Y:S05]  /*a9f0*/  BRA `(.L_x_113) ;  /* 0xffffffc000207947 */ /* 0x000fea000383ffff */
.L_x_116:
[----:B-1----:R1:W4:Y:S02]  /*aa00*/  SYNCS.PHASECHK.TRANS64.TRYWAIT P0, [R99+URZ+0xb0], R0 ;  /* 0x0000b000630075a7 */ /* 0x00232400080011ff */
[----:B----4-:R-:W-:Y:S05]  /*aa10*/  @!P0 NANOSLEEP.SYNCS 0x989680 ;  /* 0x009896800000895d */ /* 0x010fea0003900000 */
[----:B------:R-:W4:Y:S02]  /*aa20*/  @!P0 SYNCS.PHASECHK.TRANS64 P0, [R99+URZ+0xb0], R0 ;  /* 0x0000b000630085a7 */ /* 0x000f2400080010ff */
[----:B----4-:R-:W-:Y:S05]  /*aa30*/  @!P0 BRA `(.L_x_116) ;  /* 0xfffffffc00f08947 */ /* 0x010fea000383ffff */
[----:B------:R-:W-:Y:S05]  /*aa40*/  BRA `(.L_x_115) ;  /* 0xffffffc000487947 */ /* 0x000fea000383ffff */
.L_x_125:
[----:B---3--:R3:W4:Y:S02]  /*aa50*/  SYNCS.PHASECHK.TRANS64.TRYWAIT P0, [R3+URZ+0x40], R0 ;  /* 0x00004000030075a7 */ /* 0x00872400080011ff */
[----:B----4-:R-:W-:Y:S05]  /*aa60*/  @!P0 NANOSLEEP.SYNCS 0x989680 ;  /* 0x009896800000895d */ /* 0x010fea0003900000 */
[----:B------:R-:W4:Y:S02]  /*aa70*/  @!P0 SYNCS.PHASECHK.TRANS64 P0, [R3+URZ+0x40], R0 ;  /* 0x00004000030085a7 */ /* 0x000f2400080010ff */
[----:B----4-:R-:W-:Y:S05]  /*aa80*/  @!P0 BRA `(.L_x_125) ;  /* 0xfffffffc00f08947 */ /* 0x010fea000383ffff */
[----:B------:R-:W-:Y:S05]  /*aa90*/  BRA `(.L_x_124) ;  /* 0xffffffcc00247947 */ /* 0x000fea000383ffff */
.L_x_133:
[----:B---3--:R3:W4:Y:S02]  /*aaa0*/  SYNCS.PHASECHK.TRANS64.TRYWAIT P0, [R62+URZ+0x40], R5 ;  /* 0x000040053e0075a7 */ /* 0x00872400080011ff */
[----:B----4-:R-:W-:Y:S05]  /*aab0*/  @!P0 NANOSLEEP.SYNCS 0x989680 ;  /* 0x009896800000895d */ /* 0x010fea0003900000 */
[----:B------:R-:W4:Y:S02]  /*aac0*/  @!P0 SYNCS.PHASECHK.TRANS64 P0, [R62+URZ+0x40], R5 ;  /* 0x000040053e0085a7 */ /* 0x000f2400080010ff */
[----:B----4-:R-:W-:Y:S05]  /*aad0*/  @!P0 BRA `(.L_x_133) ;  /* 0xfffffffc00f08947 */ /* 0x010fea000383ffff */
[----:B------:R-:W-:Y:S05]  /*aae0*/  BRA `(.L_x_132) ;  /* 0xffffffd800287947 */ /* 0x000fea000383ffff */
.L_x_141:
[----:B---3--:R3:W4:Y:S02]  /*aaf0*/  SYNCS.PHASECHK.TRANS64.TRYWAIT P0, [R62+URZ+0x40], R5 ;  /* 0x000040053e0075a7 */ /* 0x00872400080011ff */
[----:B----4-:R-:W-:Y:S05]  /*ab00*/  @!P0 NANOSLEEP.SYNCS 0x989680 ;  /* 0x009896800000895d */ /* 0x010fea0003900000 */
[----:B------:R-:W4:Y:S02]  /*ab10*/  @!P0 SYNCS.PHASECHK.TRANS64 P0, [R62+URZ+0x40], R5 ;  /* 0x000040053e0085a7 */ /* 0x000f2400080010ff */
[----:B----4-:R-:W-:Y:S05]  /*ab20*/  @!P0 BRA `(.L_x_141) ;  /* 0xfffffffc00f08947 */ /* 0x010fea000383ffff */
[----:B------:R-:W-:Y:S05]  /*ab30*/  BRA `(.L_x_140) ;  /* 0xffffffe4002c7947 */ /* 0x000fea000383ffff */
        .weak           $__internal_0_$__cuda_sm10x_tcgen05_guardrail_trap_col_being_dealloced_not_returned_by_alloc
        .type           $__internal_0_$__cuda_sm10x_tcgen05_guardrail_trap_col_being_dealloced_not_returned_by_alloc,@function
        .size           $__internal_0_$__cuda_sm10x_tcgen05_guardrail_trap_col_being_dealloced_not_returned_by_alloc,($__internal_1_$__cuda_sm10x_tcgen05_guardrail_trap_phase_invalid_during_alloc - $__internal_0_$__cuda_sm10x_tcgen05_guardrail_trap_col_being_dealloced_not_returned_by_alloc)
$__internal_0_$__cuda_sm10x_tcgen05_guardrail_trap_col_being_dealloced_not_returned_by_alloc:
[----:B------:R-:W-:Y:S05]  /*ab40*/  BPT.TRAP 0x1 ;  /* 0x000000040000795c */ /* 0x000fea0000300000 */
[----:B------:R-:W-:-:S04]  /*ab50*/  HFMA2 R3, -RZ, RZ, 0, 0 ;  /* 0x00000000ff037431 */ /* 0x000fc800000001ff */
[----:B------:R-:W-:Y:S05]  /*ab60*/  RET.REL.NODEC R2 `(_ZN7cutlass13device_kernelINS_4gemm6kernel13GemmUniversalIN4cute5tupleIJiiiiEEENS1_10collective13CollectiveMmaINS1_35MainloopSm100TmaUmmaWarpSpecializedILi4ELi2ELi4ENS5_IJNS4_1CILi4EEENSA_ILi1EEESC_EEEEENS5_IJNSA_ILi256EEENSA_ILi128EEESG_EEENS_10bfloat16_tENS5_IJlSC_lEEESI_SJ_NS4_8TiledMMAINS4_8MMA_AtomIJNS4_26SM100_MMA_F16BF16_2x1SM_SSISI_SI_fLi256ELi128ELNS4_4UMMA5MajorE0ELSO_0ELNSN_7ScaleInE0ELSP_0EEEEEENS4_6LayoutINS5_IJSC_SC_SC_EEENS5_IJNSA_ILi0EEESU_SU_EEEEENS5_IJNS4_10UnderscoreESX_SX_EEEEENS4_18SM100_TMA_2SM_LOADENS4_14ComposedLayoutINS4_7SwizzleILi3ELi4ELi3EEENS4_18smem_ptr_flag_bitsILi16EEENSS_INS5_IJNSA_ILi8EEENSA_ILi64EEEEEENS5_IJS17_SC_EEEEEEEvNS4_8identityENS4_28SM100_TMA_2SM_LOAD_MULTICASTES1B_vS1C_EENS_8epilogue10collective18CollectiveEpilogueINS1F_23Sm100TmaWarpSpecializedILi4ELi2ELi32ELb1ELb0EEEJNS5_IJSG_SG_SG_EEENS5_IJNSS_ISG_SC_EENSS_INSA_ILi32EEESC_EEEEESI_SJ_SI_SJ_NS1F_6fusion15FusionCallbacksIS1J_NS1P_17LinearCombinationISI_fSI_fLNS_15FloatRoundStyleE2EEES1K_S1O_JEEENS4_5SM1004TMEM4LOAD26SM100_TMEM_LOAD_32dp32b32xENS4_13SM90_TMA_LOADENS11_INS12_ILi2ELi4ELi3EEES15_NSS_INS5_IJS16_S1M_EEENS5_IJS1M_SC_EEEEEEENS4_39AutoVectorizingCopyWithAssumedAlignmentILi128EEENS4_14SM90_TMA_STOREES24_S26_S26_EEEvvEEEEvNT_6ParamsE) ;  /* 0xffffff5402247950 */ /* 0x000fea0003c3ffff */
        .weak           $__internal_1_$__cuda_sm10x_tcgen05_guardrail_trap_phase_invalid_during_alloc
        .type           $__internal_1_$__cuda_sm10x_tcgen05_guardrail_trap_phase_invalid_during_alloc,@function
        .size           $__internal_1_$__cuda_sm10x_tcgen05_guardrail_trap_phase_invalid_during_alloc,($__internal_2_$__cuda_sm10x_tcgen05_guardrail_trap_unallocated_columns_being_dealloced - $__internal_1_$__cuda_sm10x_tcgen05_guardrail_trap_phase_invalid_during_alloc)
$__internal_1_$__cuda_sm10x_tcgen05_guardrail_trap_phase_invalid_during_alloc:
[----:B------:R-:W-:Y:S05]  /*ab70*/  BPT.TRAP 0x1 ;  /* 0x000000040000795c */ /* 0x000fea0000300000 */
[----:B------:R-:W-:-:S04]  /*ab80*/  MOV R5, 0x0 ;  /* 0x0000000000057802 */ /* 0x000fc80000000f00 */
[----:B------:R-:W-:Y:S05]  /*ab90*/  RET.REL.NODEC R4 `(_ZN7cutlass13device_kernelINS_4gemm6kernel13GemmUniversalIN4cute5tupleIJiiiiEEENS1_10collective13CollectiveMmaINS1_35MainloopSm100TmaUmmaWarpSpecializedILi4ELi2ELi4ENS5_IJNS4_1CILi4EEENSA_ILi1EEESC_EEEEENS5_IJNSA_ILi256EEENSA_ILi128EEESG_EEENS_10bfloat16_tENS5_IJlSC_lEEESI_SJ_NS4_8TiledMMAINS4_8MMA_AtomIJNS4_26SM100_MMA_F16BF16_2x1SM_SSISI_SI_fLi256ELi128ELNS4_4UMMA5MajorE0ELSO_0ELNSN_7ScaleInE0ELSP_0EEEEEENS4_6LayoutINS5_IJSC_SC_SC_EEENS5_IJNSA_ILi0EEESU_SU_EEEEENS5_IJNS4_10UnderscoreESX_SX_EEEEENS4_18SM100_TMA_2SM_LOADENS4_14ComposedLayoutINS4_7SwizzleILi3ELi4ELi3EEENS4_18smem_ptr_flag_bitsILi16EEENSS_INS5_IJNSA_ILi8EEENSA_ILi64EEEEEENS5_IJS17_SC_EEEEEEEvNS4_8identityENS4_28SM100_TMA_2SM_LOAD_MULTICASTES1B_vS1C_EENS_8epilogue10collective18CollectiveEpilogueINS1F_23Sm100TmaWarpSpecializedILi4ELi2ELi32ELb1ELb0EEEJNS5_IJSG_SG_SG_EEENS5_IJNSS_ISG_SC_EENSS_INSA_ILi32EEESC_EEEEESI_SJ_SI_SJ_NS1F_6fusion15FusionCallbacksIS1J_NS1P_17LinearCombinationISI_fSI_fLNS_15FloatRoundStyleE2EEES1K_S1O_JEEENS4_5SM1004TMEM4LOAD26SM100_TMEM_LOAD_32dp32b32xENS4_13SM90_TMA_LOADENS11_INS12_ILi2ELi4ELi3EEES15_NSS_INS5_IJS16_S1M_EEENS5_IJS1M_SC_EEEEEEENS4_39AutoVectorizingCopyWithAssumedAlignmentILi128EEENS4_14SM90_TMA_STOREES24_S26_S26_EEEvvEEEEvNT_6ParamsE) ;  /* 0xffffff5404187950 */ /* 0x000fea0003c3ffff */
        .weak           $__internal_2_$__cuda_sm10x_tcgen05_guardrail_trap_unallocated_columns_being_dealloced
        .type           $__internal_2_$__cuda_sm10x_tcgen05_guardrail_trap_unallocated_columns_being_dealloced,@function
        .size           $__internal_2_$__cuda_sm10x_tcgen05_guardrail_trap_unallocated_columns_being_dealloced,(.L_x_199 - $__internal_2_$__cuda_sm10x_tcgen05_guardrail_trap_unallocated_columns_being_dealloced)
$__internal_2_$__cuda_sm10x_tcgen05_guardrail_trap_unallocated_columns_being_dealloced:
[----:B------:R-:W-:Y:S05]  /*aba0*/  BPT.TRAP 0x1 ;  /* 0x000000040000795c */ /* 0x000fea0000300000 */
[----:B------:R-:W-:-:S04]  /*abb0*/  HFMA2 R3, -RZ, RZ, 0, 0 ;  /* 0x00000000ff037431 */ /* 0x000fc800000001ff */
[----:B------:R-:W-:Y:S05]  /*abc0*/  RET.REL.NODEC R2 `(_ZN7cutlass13device_kernelINS_4gemm6kernel13GemmUniversalIN4cute5tupleIJiiiiEEENS1_10collective13CollectiveMmaINS1_35MainloopSm100TmaUmmaWarpSpecializedILi4ELi2ELi4ENS5_IJNS4_1CILi4EEENSA_ILi1EEESC_EEEEENS5_IJNSA_ILi256EEENSA_ILi128EEESG_EEENS_10bfloat16_tENS5_IJlSC_lEEESI_SJ_NS4_8TiledMMAINS4_8MMA_AtomIJNS4_26SM100_MMA_F16BF16_2x1SM_SSISI_SI_fLi256ELi128ELNS4_4UMMA5MajorE0ELSO_0ELNSN_7ScaleInE0ELSP_0EEEEEENS4_6LayoutINS5_IJSC_SC_SC_EEENS5_IJNSA_ILi0EEESU_SU_EEEEENS5_IJNS4_10UnderscoreESX_SX_EEEEENS4_18SM100_TMA_2SM_LOADENS4_14ComposedLayoutINS4_7SwizzleILi3ELi4ELi3EEENS4_18smem_ptr_flag_bitsILi16EEENSS_INS5_IJNSA_ILi8EEENSA_ILi64EEEEEENS5_IJS17_SC_EEEEEEEvNS4_8identityENS4_28SM100_TMA_2SM_LOAD_MULTICASTES1B_vS1C_EENS_8epilogue10collective18CollectiveEpilogueINS1F_23Sm100TmaWarpSpecializedILi4ELi2ELi32ELb1ELb0EEEJNS5_IJSG_SG_SG_EEENS5_IJNSS_ISG_SC_EENSS_INSA_ILi32EEESC_EEEEESI_SJ_SI_SJ_NS1F_6fusion15FusionCallbacksIS1J_NS1P_17LinearCombinationISI_fSI_fLNS_15FloatRoundStyleE2EEES1K_S1O_JEEENS4_5SM1004TMEM4LOAD26SM100_TMEM_LOAD_32dp32b32xENS4_13SM90_TMA_LOADENS11_INS12_ILi2ELi4ELi3EEES15_NSS_INS5_IJS16_S1M_EEENS5_IJS1M_SC_EEEEEEENS4_39AutoVectorizingCopyWithAssumedAlignmentILi128EEENS4_14SM90_TMA_STOREES24_S26_S26_EEEvvEEEEvNT_6ParamsE) ;  /* 0xffffff54020c7950 */ /* 0x000fea0003c3ffff */
.L_x_198:
[----:B------:R-:W-:-:S00]  /*abd0*/  BRA `(.L_x_198) ;  /* 0xfffffffc00fc7947 */ /* 0x000fc0000383ffff */
[----:B------:R-:W-:-:S00]  /*abe0*/  NOP ;  /* 0x0000000000007918 */ /* 0x000fc00000000000 */
        /* <DEDUP_REMOVED lines=9> */
.L_x_199:


//--------------------- .nv.global.init           --------------------------
	.section	.nv.global.init,"aw",@progbits
.nv.global.init:
	.type		$str$27,@object
	.size		$str$27,($str$28 - $str$27)
$str$27:
        /*0000*/ 	.byte	0x28, 0x61, 0x64, 0x64, 0x72, 0x65, 0x73, 0x73, 0x20, 0x26, 0x20, 0x6d, 0x61, 0x73, 0x6b, 0x29
        /*0010*/ 	.byte	0x20, 0x3d, 0x3d, 0x20, 0x30, 0x00
	.type		$str$28,@object
	.size		$str$28,($str$26 - $str$28)
$str$28:
        /*0016*/ 	.byte	0x2f, 0x74, 0x6d, 0x70, 0x2f, 0x63, 0x75, 0x74, 0x6c, 0x61, 0x73, 0x73, 0x5f, 0x73, 0x77, 0x65
        /*0026*/ 	.byte	0x65, 0x70, 0x5f, 0x73, 0x72, 0x63, 0x2f, 0x69, 0x6e, 0x63, 0x6c, 0x75, 0x64, 0x65, 0x2f, 0x63
        /*0036*/ 	.byte	0x75, 0x74, 0x65, 0x2f, 0x70, 0x6f, 0x69, 0x6e, 0x74, 0x65, 0x72, 0x5f, 0x66, 0x6c, 0x61, 0x67
        /*0046*/ 	.byte	0x67, 0x65, 0x64, 0x2e, 0x68, 0x70, 0x70, 0x00
	.type		$str$26,@object
	.size		$str$26,($str$25 - $str$26)
$str$26:
        /*004e*/ 	.byte	0x2f, 0x74, 0x6d, 0x70, 0x2f, 0x63, 0x75, 0x74, 0x6c, 0x61, 0x73, 0x73, 0x5f, 0x73, 0x77, 0x65
        /*005e*/ 	.byte	0x65, 0x70, 0x5f, 0x73, 0x72, 0x63, 0x2f, 0x69, 0x6e, 0x63, 0x6c, 0x75, 0x64, 0x65, 0x2f, 0x63
        /*006e*/ 	.byte	0x75, 0x74, 0x65, 0x2f, 0x61, 0x74, 0x6f, 0x6d, 0x2f, 0x63, 0x6f, 0x70, 0x79, 0x5f, 0x74, 0x72
        /*007e*/ 	.byte	0x61, 0x69, 0x74, 0x73, 0x5f, 0x73, 0x6d, 0x31, 0x30, 0x30, 0x2e, 0x68, 0x70, 0x70, 0x00
	.type		$str$25,@object
	.size		$str$25,(__unnamed_1 - $str$25)
$str$25:
        /*008d*/ 	.byte	0x28, 0x28, 0x75, 0x69, 0x6e, 0x74, 0x33, 0x32, 0x5f, 0x74, 0x28, 0x74, 0x68, 0x72, 0x65, 0x61
        /*009d*/ 	.byte	0x64, 0x49, 0x64, 0x78, 0x2e, 0x78, 0x29, 0x20, 0x2f, 0x20, 0x33, 0x32, 0x29, 0x20, 0x25, 0x20
        /*00ad*/ 	.byte	0x34, 0x29, 0x20, 0x3d, 0x3d, 0x20, 0x28, 0x28, 0x28, 0x74, 0x6d, 0x65, 0x6d, 0x5f, 0x61, 0x64
        /*00bd*/ 	.byte	0x64, 0x72, 0x20, 0x3e, 0x3e, 0x20, 0x31, 0x36, 0x29, 0x20, 0x2f, 0x20, 0x33, 0x32, 0x29, 0x20
        /*00cd*/ 	.byte	0x25, 0x20, 0x34, 0x29, 0x00
	.type		__unnamed_1,@object
	.size		__unnamed_1,(__unnamed_2 - __unnamed_1)
__unnamed_1:
        /*00d2*/ 	.byte	0x61, 0x75, 0x74, 0x6f, 0x20, 0x63, 0x75, 0x74, 0x65, 0x3a, 0x3a, 0x61, 0x73, 0x5f, 0x70, 0x6f
        /* <DEDUP_REMOVED lines=24> */
        /*0262*/ 	.byte	0x34, 0x30, 0x39, 0x36, 0x3e, 0x3e, 0x3e, 0x3e, 0x5d, 0x00
	.type		__unnamed_2,@object
	.size		__unnamed_2,(.L_2 - __unnamed_2)
__unnamed_2:
        /* <DEDUP_REMOVED lines=42> */
        /*050c*/ 	.byte	0x3e, 0x3e, 0x5d, 0x00
.L_2:


//--------------------- .nv.shared._ZN7cutlass13device_kernelINS_4gemm6kernel13GemmUniversalIN4cute5tupleIJiiiiEEENS1_10collective13CollectiveMmaINS1_35MainloopSm100TmaUmmaWarpSpecializedILi4ELi2ELi4ENS5_IJNS4_1CILi4EEENSA_ILi1EEESC_EEEEENS5_IJNSA_ILi256EEENSA_ILi128EEESG_EEENS_10bfloat16_tENS5_IJlSC_lEEESI_SJ_NS4_8TiledMMAINS4_8MMA_AtomIJNS4_26SM100_MMA_F16BF16_2x1SM_SSISI_SI_fLi256ELi128ELNS4_4UMMA5MajorE0ELSO_0ELNSN_7ScaleInE0ELSP_0EEEEEENS4_6LayoutINS5_IJSC_SC_SC_EEENS5_IJNSA_ILi0EEESU_SU_EEEEENS5_IJNS4_10UnderscoreESX_SX_EEEEENS4_18SM100_TMA_2SM_LOADENS4_14ComposedLayoutINS4_7SwizzleILi3ELi4ELi3EEENS4_18smem_ptr_flag_bitsILi16EEENSS_INS5_IJNSA_ILi8EEENSA_ILi64EEEEEENS5_IJS17_SC_EEEEEEEvNS4_8identityENS4_28SM100_TMA_2SM_LOAD_MULTICASTES1B_vS1C_EENS_8epilogue10collective18CollectiveEpilogueINS1F_23Sm100TmaWarpSpecializedILi4ELi2ELi32ELb1ELb0EEEJNS5_IJSG_SG_SG_EEENS5_IJNSS_ISG_SC_EENSS_INSA_ILi32EEESC_EEEEESI_SJ_SI_SJ_NS1F_6fusion15FusionCallbacksIS1J_NS1P_17LinearCombinationISI_fSI_fLNS_15FloatRoundStyleE2EEES1K_S1O_JEEENS4_5SM1004TMEM4LOAD26SM100_TMEM_LOAD_32dp32b32xENS4_13SM90_TMA_LOADENS11_INS12_ILi2ELi4ELi3EEES15_NSS_INS5_IJS16_S1M_EEENS5_IJS1M_SC_EEEEEEENS4_39AutoVectorizingCopyWithAssumedAlignmentILi128EEENS4_14SM90_TMA_STOREES24_S26_S26_EEEvvEEEEvNT_6ParamsE --------------------------
	.section	.nv.shared._ZN7cutlass13device_kernelINS_4gemm6kernel13GemmUniversalIN4cute5tupleIJiiiiEEENS1_10collective13CollectiveMmaINS1_35MainloopSm100TmaUmmaWarpSpecializedILi4ELi2ELi4ENS5_IJNS4_1CILi4EEENSA_ILi1EEESC_EEEEENS5_IJNSA_ILi256EEENSA_ILi128EEESG_EEENS_10bfloat16_tENS5_IJlSC_lEEESI_SJ_NS4_8TiledMMAINS4_8MMA_AtomIJNS4_26SM100_MMA_F16BF16_2x1SM_SSISI_SI_fLi256ELi128ELNS4_4UMMA5MajorE0ELSO_0ELNSN_7ScaleInE0ELSP_0EEEEEENS4_6LayoutINS5_IJSC_SC_SC_EEENS5_IJNSA_ILi0EEESU_SU_EEEEENS5_IJNS4_10UnderscoreESX_SX_EEEEENS4_18SM100_TMA_2SM_LOADENS4_14ComposedLayoutINS4_7SwizzleILi3ELi4ELi3EEENS4_18smem_ptr_flag_bitsILi16EEENSS_INS5_IJNSA_ILi8EEENSA_ILi64EEEEEENS5_IJS17_SC_EEEEEEEvNS4_8identityENS4_28SM100_TMA_2SM_LOAD_MULTICASTES1B_vS1C_EENS_8epilogue10collective18CollectiveEpilogueINS1F_23Sm100TmaWarpSpecializedILi4ELi2ELi32ELb1ELb0EEEJNS5_IJSG_SG_SG_EEENS5_IJNSS_ISG_SC_EENSS_INSA_ILi32EEESC_EEEEESI_SJ_SI_SJ_NS1F_6fusion15FusionCallbacksIS1J_NS1P_17LinearCombinationISI_fSI_fLNS_15FloatRoundStyleE2EEES1K_S1O_JEEENS4_5SM1004TMEM4LOAD26SM100_TMEM_LOAD_32dp32b32xENS4_13SM90_TMA_LOADENS11_INS12_ILi2ELi4ELi3EEES15_NSS_INS5_IJS16_S1M_EEENS5_IJS1M_SC_EEEEEEENS4_39AutoVectorizingCopyWithAssumedAlignmentILi128EEENS4_14SM90_TMA_STOREES24_S26_S26_EEEvvEEEEvNT_6ParamsE,"aw",@nobits
	.sectionflags	@""
	.align	16
	.zero		1024


//--------------------- .nv.shared.reserved.0     --------------------------
	.section	.nv.shared.reserved.0,"aw",@nobits
	.weak		__nv_reservedSMEM_offset_0_alias
	.size		__nv_reservedSMEM_offset_0_alias, 0, 64
	.other		__nv_reservedSMEM_offset_0_alias,@"STO_CUDA_RESERVED_SHARED STV_DEFAULT"
__nv_reservedSMEM_offset_0_alias:
	.zero		0
.nv.shared.reserved.0:
	.zero		64
	.weak		__nv_reservedSMEM_tcgen05_partition
	.type		__nv_reservedSMEM_tcgen05_partition,@object
	.size		__nv_reservedSMEM_tcgen05_partition,(.L_0 - __nv_reservedSMEM_tcgen05_partition)
__nv_reservedSMEM_tcgen05_partition:
	.zero		32
.L_0:


//--------------------- .nv.global                --------------------------
	.section	.nv.global,"aw",@nobits
.nv.global:
	.type		_ZN40_INTERNAL_8164fbc4_4_k_cu_98c5f2f6_190754cute1_E,@object
	.size		_ZN40_INTERNAL_8164fbc4_4_k_cu_98c5f2f6_190754cute1_E,(_ZN40_INTERNAL_8164fbc4_4_k_cu_98c5f2f6_190754cuda3std3__45__cpo6cbeginE - _ZN40_INTERNAL_8164fbc4_4_k_cu_98c5f2f6_190754cute1_E)
_ZN40_INTERNAL_8164fbc4_4_k_cu_98c5f2f6_190754cute1_E:
	.zero		1
	.type		_ZN40_INTERNAL_8164fbc4_4_k_cu_98c5f2f6_190754cuda3std3__45__cpo6cbeginE,@object
	.size		_ZN40_INTERNAL_8164fbc4_4_k_cu_98c5f2f6_190754cuda3std3__45__cpo6cbeginE,(_ZN40_INTERNAL_8164fbc4_4_k_cu_98c5f2f6_190754cuda3std3__48in_placeE - _ZN40_INTERNAL_8164fbc4_4_k_cu_98c5f2f6_190754cuda3std3__45__cpo6cbeginE)
_ZN40_INTERNAL_8164fbc4_4_k_cu_98c5f2f6_190754cuda3std3__45__cpo6cbeginE:
	.zero		1
	.type		_ZN40_INTERNAL_8164fbc4_4_k_cu_98c5f2f6_190754cuda3std3__48in_placeE,@object
	.size		_ZN40_INTERNAL_8164fbc4_4_k_cu_98c5f2f6_190754cuda3std3__48in_placeE,(_ZN40_INTERNAL_8164fbc4_4_k_cu_98c5f2f6_190754cuda3std6ranges3__45__cpo9iter_moveE - _ZN40_INTERNAL_8164fbc4_4_k_cu_98c5f2f6_190754cuda3std3__48in_placeE)
_ZN40_INTERNAL_8164fbc4_4_k_cu_98c5f2f6_190754cuda3std3__48in_placeE:
	.zero		1
	.type		_ZN40_INTERNAL_8164fbc4_4_k_cu_98c5f2f6_190754cuda3std6ranges3__45__cpo9iter_moveE,@object
	.size		_ZN40_INTERNAL_8164fbc4_4_k_cu_98c5f2f6_190754cuda3std6ranges3__45__cpo9iter_moveE,(_ZN40_INTERNAL_8164fbc4_4_k_cu_98c5f2f6_190754cuda3std3__45__cpo5beginE - _ZN40_INTERNAL_8164fbc4_4_k_cu_98c5f2f6_190754cuda3std6ranges3__45__cpo9iter_moveE)
_ZN40_INTERNAL_8164fbc4_4_k_cu_98c5f2f6_190754cuda3std6ranges3__45__cpo9iter_moveE:
	.zero		1
	.type		_ZN40_INTERNAL_8164fbc4_4_k_cu_98c5f2f6_190754cuda3std3__45__cpo5beginE,@object
	.size		_ZN40_INTERNAL_8164fbc4_4_k_cu_98c5f2f6_190754cuda3std3__45__cpo5beginE,(_ZN40_INTERNAL_8164fbc4_4_k_cu_98c5f2f6_190754cuda3std3__442_GLOBAL__N__8164fbc4_4_k_cu_98c5f2f6_190756ignoreE - _ZN40_INTERNAL_8164fbc4_4_k_cu_98c5f2f6_190754cuda3std3__45__cpo5beginE)
_ZN40_INTERNAL_8164fbc4_4_k_cu_98c5f2f6_190754cuda3std3__45__cpo5beginE:
	.zero		1
	.type		_ZN40_INTERNAL_8164fbc4_4_k_cu_98c5f2f6_190754cuda3std3__442_GLOBAL__N__8164fbc4_4_k_cu_98c5f2f6_190756ignoreE,@object
	.size		_ZN40_INTERNAL_8164fbc4_4_k_cu_98c5f2f6_190754cuda3std3__442_GLOBAL__N__8164fbc4_4_k_cu_98c5f2f6_190756ignoreE,(_ZN40_INTERNAL_8164fbc4_4_k_cu_98c5f2f6_190754cute7productE - _ZN40_INTERNAL_8164fbc4_4_k_cu_98c5f2f6_190754cuda3std3__442_GLOBAL__N__8164fbc4_4_k_cu_98c5f2f6_190756ignoreE)
_ZN40_INTERNAL_8164fbc4_4_k_cu_98c5f2f6_190754cuda3std3__442_GLOBAL__N__8164fbc4_4_k_cu_98c5f2f6_190756ignoreE:
	.zero		1
	.type		_ZN40_INTERNAL_8164fbc4_4_k_cu_98c5f2f6_190754cute7productE,@object
	.size		_ZN40_INTERNAL_8164fbc4_4_k_cu_98c5f2f6_190754cute7productE,(_ZN40_INTERNAL_8164fbc4_4_k_cu_98c5f2f6_190754cuda3std3__45__cpo3endE - _ZN40_INTERNAL_8164fbc4_4_k_cu_98c5f2f6_190754cute7productE)
_ZN40_INTERNAL_8164fbc4_4_k_cu_98c5f2f6_190754cute7productE:
	.zero		1
	.type		_ZN40_INTERNAL_8164fbc4_4_k_cu_98c5f2f6_190754cuda3std3__45__cpo3endE,@object
	.size		_ZN40_INTERNAL_8164fbc4_4_k_cu_98c5f2f6_190754cuda3std3__45__cpo3endE,(_ZN40_INTERNAL_8164fbc4_4_k_cu_98c5f2f6_190754cuda3std3__419piecewise_constructE - _ZN40_INTERNAL_8164fbc4_4_k_cu_98c5f2f6_190754cuda3std3__45__cpo3endE)
_ZN40_INTERNAL_8164fbc4_4_k_cu_98c5f2f6_190754cuda3std3__45__cpo3endE:
	.zero		1
	.type		_ZN40_INTERNAL_8164fbc4_4_k_cu_98c5f2f6_190754cuda3std3__419piecewise_constructE,@object
	.size		_ZN40_INTERNAL_8164fbc4_4_k_cu_98c5f2f6_190754cuda3std3__419piecewise_constructE,(_ZN40_INTERNAL_8164fbc4_4_k_cu_98c5f2f6_190754cuda3std3__45__cpo4cendE - _ZN40_INTERNAL_8164fbc4_4_k_cu_98c5f2f6_190754cuda3std3__419piecewise_constructE)
_ZN40_INTERNAL_8164fbc4_4_k_cu_98c5f2f6_190754cuda3std3__419piecewise_constructE:
	.zero		1
	.type		_ZN40_INTERNAL_8164fbc4_4_k_cu_98c5f2f6_190754cuda3std3__45__cpo4cendE,@object
	.size		_ZN40_INTERNAL_8164fbc4_4_k_cu_98c5f2f6_190754cuda3std3__45__cpo4cendE,(_ZN40_INTERNAL_8164fbc4_4_k_cu_98c5f2f6_190754cuda3std6ranges3__45__cpo4swapE - _ZN40_INTERNAL_8164fbc4_4_k_cu_98c5f2f6_190754cuda3std3__45__cpo4cendE)
_ZN40_INTERNAL_8164fbc4_4_k_cu_98c5f2f6_190754cuda3std3__45__cpo4cendE:
	.zero		1
	.type		_ZN40_INTERNAL_8164fbc4_4_k_cu_98c5f2f6_190754cuda3std6ranges3__45__cpo4swapE,@object
	.size		_ZN40_INTERNAL_8164fbc4_4_k_cu_98c5f2f6_190754cuda3std6ranges3__45__cpo4swapE,(.L_10 - _ZN40_INTERNAL_8164fbc4_4_k_cu_98c5f2f6_190754cuda3std6ranges3__45__cpo4swapE)
_ZN40_INTERNAL_8164fbc4_4_k_cu_98c5f2f6_190754cuda3std6ranges3__45__cpo4swapE:
	.zero		1
.L_10:


//--------------------- .nv.constant0._ZN7cutlass13device_kernelINS_4gemm6kernel13GemmUniversalIN4cute5tupleIJiiiiEEENS1_10collective13CollectiveMmaINS1_35MainloopSm100TmaUmmaWarpSpecializedILi4ELi2ELi4ENS5_IJNS4_1CILi4EEENSA_ILi1EEESC_EEEEENS5_IJNSA_ILi256EEENSA_ILi128EEESG_EEENS_10bfloat16_tENS5_IJlSC_lEEESI_SJ_NS4_8TiledMMAINS4_8MMA_AtomIJNS4_26SM100_MMA_F16BF16_2x1SM_SSISI_SI_fLi256ELi128ELNS4_4UMMA5MajorE0ELSO_0ELNSN_7ScaleInE0ELSP_0EEEEEENS4_6LayoutINS5_IJSC_SC_SC_EEENS5_IJNSA_ILi0EEESU_SU_EEEEENS5_IJNS4_10UnderscoreESX_SX_EEEEENS4_18SM100_TMA_2SM_LOADENS4_14ComposedLayoutINS4_7SwizzleILi3ELi4ELi3EEENS4_18smem_ptr_flag_bitsILi16EEENSS_INS5_IJNSA_ILi8EEENSA_ILi64EEEEEENS5_IJS17_SC_EEEEEEEvNS4_8identityENS4_28SM100_TMA_2SM_LOAD_MULTICASTES1B_vS1C_EENS_8epilogue10collective18CollectiveEpilogueINS1F_23Sm100TmaWarpSpecializedILi4ELi2ELi32ELb1ELb0EEEJNS5_IJSG_SG_SG_EEENS5_IJNSS_ISG_SC_EENSS_INSA_ILi32EEESC_EEEEESI_SJ_SI_SJ_NS1F_6fusion15FusionCallbacksIS1J_NS1P_17LinearCombinationISI_fSI_fLNS_15FloatRoundStyleE2EEES1K_S1O_JEEENS4_5SM1004TMEM4LOAD26SM100_TMEM_LOAD_32dp32b32xENS4_13SM90_TMA_LOADENS11_INS12_ILi2ELi4ELi3EEES15_NSS_INS5_IJS16_S1M_EEENS5_IJS1M_SC_EEEEEEENS4_39AutoVectorizingCopyWithAssumedAlignmentILi128EEENS4_14SM90_TMA_STOREES24_S26_S26_EEEvvEEEEvNT_6ParamsE --------------------------
	.section	.nv.constant0._ZN7cutlass13device_kernelINS_4gemm6kernel13GemmUniversalIN4cute5tupleIJiiiiEEENS1_10collective13CollectiveMmaINS1_35MainloopSm100TmaUmmaWarpSpecializedILi4ELi2ELi4ENS5_IJNS4_1CILi4EEENSA_ILi1EEESC_EEEEENS5_IJNSA_ILi256EEENSA_ILi128EEESG_EEENS_10bfloat16_tENS5_IJlSC_lEEESI_SJ_NS4_8TiledMMAINS4_8MMA_AtomIJNS4_26SM100_MMA_F16BF16_2x1SM_SSISI_SI_fLi256ELi128ELNS4_4UMMA5MajorE0ELSO_0ELNSN_7ScaleInE0ELSP_0EEEEEENS4_6LayoutINS5_IJSC_SC_SC_EEENS5_IJNSA_ILi0EEESU_SU_EEEEENS5_IJNS4_10UnderscoreESX_SX_EEEEENS4_18SM100_TMA_2SM_LOADENS4_14ComposedLayoutINS4_7SwizzleILi3ELi4ELi3EEENS4_18smem_ptr_flag_bitsILi16EEENSS_INS5_IJNSA_ILi8EEENSA_ILi64EEEEEENS5_IJS17_SC_EEEEEEEvNS4_8identityENS4_28SM100_TMA_2SM_LOAD_MULTICASTES1B_vS1C_EENS_8epilogue10collective18CollectiveEpilogueINS1F_23Sm100TmaWarpSpecializedILi4ELi2ELi32ELb1ELb0EEEJNS5_IJSG_SG_SG_EEENS5_IJNSS_ISG_SC_EENSS_INSA_ILi32EEESC_EEEEESI_SJ_SI_SJ_NS1F_6fusion15FusionCallbacksIS1J_NS1P_17LinearCombinationISI_fSI_fLNS_15FloatRoundStyleE2EEES1K_S1O_JEEENS4_5SM1004TMEM4LOAD26SM100_TMEM_LOAD_32dp32b32xENS4_13SM90_TMA_LOADENS11_INS12_ILi2ELi4ELi3EEES15_NSS_INS5_IJS16_S1M_EEENS5_IJS1M_SC_EEEEEEENS4_39AutoVectorizingCopyWithAssumedAlignmentILi128EEENS4_14SM90_TMA_STOREES24_S26_S26_EEEvvEEEEvNT_6ParamsE,"a",@progbits
	.sectionflags	@""
	.align	4
.nv.constant0._ZN7cutlass13device_kernelINS_4gemm6kernel13GemmUniversalIN4cute5tupleIJiiiiEEENS1_10collective13CollectiveMmaINS1_35MainloopSm100TmaUmmaWarpSpecializedILi4ELi2ELi4ENS5_IJNS4_1CILi4EEENSA_ILi1EEESC_EEEEENS5_IJNSA_ILi256EEENSA_ILi128EEESG_EEENS_10bfloat16_tENS5_IJlSC_lEEESI_SJ_NS4_8TiledMMAINS4_8MMA_AtomIJNS4_26SM100_MMA_F16BF16_2x1SM_SSISI_SI_fLi256ELi128ELNS4_4UMMA5MajorE0ELSO_0ELNSN_7ScaleInE0ELSP_0EEEEEENS4_6LayoutINS5_IJSC_SC_SC_EEENS5_IJNSA_ILi0EEESU_SU_EEEEENS5_IJNS4_10UnderscoreESX_SX_EEEEENS4_18SM100_TMA_2SM_LOADENS4_14ComposedLayoutINS4_7SwizzleILi3ELi4ELi3EEENS4_18smem_ptr_flag_bitsILi16EEENSS_INS5_IJNSA_ILi8EEENSA_ILi64EEEEEENS5_IJS17_SC_EEEEEEEvNS4_8identityENS4_28SM100_TMA_2SM_LOAD_MULTICASTES1B_vS1C_EENS_8epilogue10collective18CollectiveEpilogueINS1F_23Sm100TmaWarpSpecializedILi4ELi2ELi32ELb1ELb0EEEJNS5_IJSG_SG_SG_EEENS5_IJNSS_ISG_SC_EENSS_INSA_ILi32EEESC_EEEEESI_SJ_SI_SJ_NS1F_6fusion15FusionCallbacksIS1J_NS1P_17LinearCombinationISI_fSI_fLNS_15FloatRoundStyleE2EEES1K_S1O_JEEENS4_5SM1004TMEM4LOAD26SM100_TMEM_LOAD_32dp32b32xENS4_13SM90_TMA_LOADENS11_INS12_ILi2ELi4ELi3EEES15_NSS_INS5_IJS16_S1M_EEENS5_IJS1M_SC_EEEEEEENS4_39AutoVectorizingCopyWithAssumedAlignmentILi128EEENS4_14SM90_TMA_STOREES24_S26_S26_EEEvvEEEEvNT_6ParamsE:
	.zero		2944


//--------------------- SYMBOLS --------------------------

	.type		.nv.reservedSmem.offset0,@object
	.size		.nv.reservedSmem.offset0,0x4
	.type		.nv.reservedSmem.cap,@object
	.size		.nv.reservedSmem.cap,0x4
	.type		__assertfail,@function
